def attn_fwd(
    Q,
    K,
    V,
    Out,
    Lse,
    sm_scale,
    stride_qz,
    stride_qh,
    stride_qm,
    stride_qk,
    stride_kz,
    stride_kh,
    stride_kn,
    stride_kk,
    stride_vz,
    stride_vh,
    stride_vn,
    stride_vk,
    stride_oz,
    stride_oh,
    stride_om,
    stride_ok,
    seqlen_q,
    seqlen_k,
    BLOCK_M: tl.constexpr,
    BLOCK_N: tl.constexpr,
    HEAD_DIM: tl.constexpr,
    CAUSAL: tl.constexpr,
):
    start_m = tl.program_id(0)
    off_hz = tl.program_id(1)
    q_off = off_hz * stride_qh
    k_off = off_hz * stride_kh
    v_off = off_hz * stride_vh
    offs_m = start_m * BLOCK_M + tl.arange(0, BLOCK_M)
    offs_d = tl.arange(0, HEAD_DIM)
    offs_n = tl.arange(0, BLOCK_N)
    q_ptrs = Q + q_off + offs_m[:, None] * stride_qm + offs_d[None, :] * stride_qk
    k_ptrs = K + k_off + offs_d[:, None] * stride_kk + offs_n[None, :] * stride_kn
    v_ptrs = V + v_off + offs_n[:, None] * stride_vn + offs_d[None, :] * stride_vk
    m_i = tl.full([BLOCK_M], float("-inf"), dtype=tl.float32)
    l_i = tl.zeros([BLOCK_M], dtype=tl.float32) + 1.0
    acc = tl.zeros([BLOCK_M, HEAD_DIM], dtype=tl.float32)
    q = tl.load(q_ptrs)
    acc, l_i, m_i = _attn_fwd_inner(
        acc,
        l_i,
        m_i,
        q,
        k_ptrs,
        v_ptrs,
        sm_scale,
        stride_kn,
        stride_vn,
        start_m,
        seqlen_k,
        BLOCK_M,
        BLOCK_N,
        HEAD_DIM,
        CAUSAL,
    )
    acc = acc / l_i[:, None]
    lse = m_i + tl.math.log2(l_i) / 1.4426950408889634
    o_ptrs = (
        Out
        + off_hz * stride_oh
        + offs_m[:, None] * stride_om
        + offs_d[None, :] * stride_ok
    )
    tl.store(o_ptrs, acc.to(Out.dtype.element_ty))
    tl.store(Lse + off_hz * seqlen_q + offs_m, lse)

# config = {"BLOCK_M": 128, "BLOCK_N": 128, "HEAD_DIM": 64, "arch": "sm_80", "causal": true, "dtype": "bf16", "num_stages": 3, "num_warps": 8}
# arch = sm_80


// ===== COMPILED SASS (sm_80) =====

	.target	sm_80

	.elftype	@"ET_EXEC"


//--------------------- .note.nv.tkinfo           --------------------------
	.section	.note.nv.tkinfo,"",@"SHT_NOTE"
	.sectionflags	@"SHF_NOTE_NV_TKINFO"
	.tkinfo
        /*0018*/ 	.word	0x00000002
        /*0030*/ 	.string	""
        /*0030*/ 	.string	"ptxas"
        /*0030*/ 	.string	"Cuda compilation tools, release 13.0, V13.0.88"
        /*0030*/ 	.string	"Build cuda_13.0.r13.0/compiler.36424714_0"
        /*0030*/ 	.string	"-v  -suppress-debug-info  -lineinfo  -arch sm_80 "



//--------------------- .note.nv.cuinfo           --------------------------
	.section	.note.nv.cuinfo,"",@"SHT_NOTE"
	.sectionflags	@"SHF_NOTE_NV_CUINFO"
        /*0018*/ 	.short	0x0002
        /*001a*/ 	.short	0x0050
        /*001c*/ 	.short	0x0082
	.zero		2


//--------------------- .nv.info                  --------------------------
	.section	.nv.info,"",@"SHT_CUDA_INFO"
	.align	4


	//----- nvinfo : EIATTR_REGCOUNT
	.align		4
        /*0000*/ 	.byte	0x04, 0x2f
        /*0002*/ 	.short	(.L_2 - .L_1)
	.align		4
.L_1:
        /*0004*/ 	.word	index@(attn_fwd)
        /*0008*/ 	.word	0x000000ff


	//----- nvinfo : EIATTR_FRAME_SIZE
	.align		4
.L_2:
        /*000c*/ 	.byte	0x04, 0x11
        /*000e*/ 	.short	(.L_4 - .L_3)
	.align		4
.L_3:
        /*0010*/ 	.word	index@(attn_fwd)
        /*0014*/ 	.word	0x000000f0


	//----- nvinfo : EIATTR_MIN_STACK_SIZE
	.align		4
.L_4:
        /*0018*/ 	.byte	0x04, 0x12
        /*001a*/ 	.short	(.L_6 - .L_5)
	.align		4
.L_5:
        /*001c*/ 	.word	index@(attn_fwd)
        /*0020*/ 	.word	0x000000f0
.L_6:


//--------------------- .nv.info.attn_fwd         --------------------------
	.section	.nv.info.attn_fwd,"",@"SHT_CUDA_INFO"
	.sectionflags	@""
	.align	4


	//----- nvinfo : EIATTR_CUDA_API_VERSION
	.align		4
        /*0000*/ 	.byte	0x04, 0x37
        /*0002*/ 	.short	(.L_8 - .L_7)
.L_7:
        /*0004*/ 	.word	0x00000082


	//----- nvinfo : EIATTR_SW2861232_WAR
	.align		4
.L_8:
        /*0008*/ 	.byte	0x01, 0x35
	.zero		2


	//----- nvinfo : EIATTR_PARAM_CBANK
	.align		4
        /*000c*/ 	.byte	0x04, 0x0a
        /*000e*/ 	.short	(.L_10 - .L_9)
	.align		4
.L_9:
        /*0010*/ 	.word	index@(.nv.constant0.attn_fwd)
        /*0014*/ 	.short	0x0160
        /*0016*/ 	.short	0x0088


	//----- nvinfo : EIATTR_CBANK_PARAM_SIZE
	.align		4
.L_10:
        /*0018*/ 	.byte	0x03, 0x19
        /*001a*/ 	.short	0x0088


	//----- nvinfo : EIATTR_KPARAM_INFO
	.align		4
        /*001c*/ 	.byte	0x04, 0x17
        /*001e*/ 	.short	(.L_12 - .L_11)
.L_11:
        /*0020*/ 	.word	0x00000000
        /*0024*/ 	.short	0x0019
        /*0026*/ 	.short	0x0080
        /*0028*/ 	.byte	0x00, 0xf4, 0x21, 0x00


	//----- nvinfo : EIATTR_KPARAM_INFO
	.align		4
.L_12:
        /*002c*/ 	.byte	0x04, 0x17
        /*002e*/ 	.short	(.L_14 - .L_13)
.L_13:
        /*0030*/ 	.word	0x00000000
        /*0034*/ 	.short	0x0018
        /*0036*/ 	.short	0x0078
        /*0038*/ 	.byte	0x00, 0xf4, 0x21, 0x00


	//----- nvinfo : EIATTR_KPARAM_INFO
	.align		4
.L_14:
        /*003c*/ 	.byte	0x04, 0x17
        /*003e*/ 	.short	(.L_16 - .L_15)
.L_15:
        /*0040*/ 	.word	0x00000000
        /*0044*/ 	.short	0x0017
        /*0046*/ 	.short	0x0070
        /*0048*/ 	.byte	0x00, 0xf0, 0x11, 0x00


	//----- nvinfo : EIATTR_KPARAM_INFO
	.align		4
.L_16:
        /*004c*/ 	.byte	0x04, 0x17
        /*004e*/ 	.short	(.L_18 - .L_17)
.L_17:
        /*0050*/ 	.word	0x00000000
        /*0054*/ 	.short	0x0016
        /*0056*/ 	.short	0x006c
        /*0058*/ 	.byte	0x00, 0xf0, 0x11, 0x00


	//----- nvinfo : EIATTR_KPARAM_INFO
	.align		4
.L_18:
        /*005c*/ 	.byte	0x04, 0x17
        /*005e*/ 	.short	(.L_20 - .L_19)
.L_19:
        /*0060*/ 	.word	0x00000000
        /*0064*/ 	.short	0x0015
        /*0066*/ 	.short	0x0068
        /*0068*/ 	.byte	0x00, 0xf0, 0x11, 0x00


	//----- nvinfo : EIATTR_KPARAM_INFO
	.align		4
.L_20:
        /*006c*/ 	.byte	0x04, 0x17
        /*006e*/ 	.short	(.L_22 - .L_21)
.L_21:
        /*0070*/ 	.word	0x00000000
        /*0074*/ 	.short	0x0014
        /*0076*/ 	.short	0x0064
        /*0078*/ 	.byte	0x00, 0xf0, 0x11, 0x00


	//----- nvinfo : EIATTR_KPARAM_INFO
	.align		4
.L_22:
        /*007c*/ 	.byte	0x04, 0x17
        /*007e*/ 	.short	(.L_24 - .L_23)
.L_23:
        /*0080*/ 	.word	0x00000000
        /*0084*/ 	.short	0x0013
        /*0086*/ 	.short	0x0060
        /*0088*/ 	.byte	0x00, 0xf0, 0x11, 0x00


	//----- nvinfo : EIATTR_KPARAM_INFO
	.align		4
.L_24:
        /*008c*/ 	.byte	0x04, 0x17
        /*008e*/ 	.short	(.L_26 - .L_25)
.L_25:
        /*0090*/ 	.word	0x00000000
        /*0094*/ 	.short	0x0012
        /*0096*/ 	.short	0x005c
        /*0098*/ 	.byte	0x00, 0xf0, 0x11, 0x00


	//----- nvinfo : EIATTR_KPARAM_INFO
	.align		4
.L_26:
        /*009c*/ 	.byte	0x04, 0x17
        /*009e*/ 	.short	(.L_28 - .L_27)
.L_27:
        /*00a0*/ 	.word	0x00000000
        /*00a4*/ 	.short	0x0011
        /*00a6*/ 	.short	0x0058
        /*00a8*/ 	.byte	0x00, 0xf0, 0x11, 0x00


	//----- nvinfo : EIATTR_KPARAM_INFO
	.align		4
.L_28:
        /*00ac*/ 	.byte	0x04, 0x17
        /*00ae*/ 	.short	(.L_30 - .L_29)
.L_29:
        /*00b0*/ 	.word	0x00000000
        /*00b4*/ 	.short	0x0010
        /*00b6*/ 	.short	0x0054
        /*00b8*/ 	.byte	0x00, 0xf0, 0x11, 0x00


	//----- nvinfo : EIATTR_KPARAM_INFO
	.align		4
.L_30:
        /*00bc*/ 	.byte	0x04, 0x17
        /*00be*/ 	.short	(.L_32 - .L_31)
.L_31:
        /*00c0*/ 	.word	0x00000000
        /*00c4*/ 	.short	0x000f
        /*00c6*/ 	.short	0x0050
        /*00c8*/ 	.byte	0x00, 0xf0, 0x11, 0x00


	//----- nvinfo : EIATTR_KPARAM_INFO
	.align		4
.L_32:
        /*00cc*/ 	.byte	0x04, 0x17
        /*00ce*/ 	.short	(.L_34 - .L_33)
.L_33:
        /*00d0*/ 	.word	0x00000000
        /*00d4*/ 	.short	0x000e
        /*00d6*/ 	.short	0x004c
        /*00d8*/ 	.byte	0x00, 0xf0, 0x11, 0x00


	//----- nvinfo : EIATTR_KPARAM_INFO
	.align		4
.L_34:
        /*00dc*/ 	.byte	0x04, 0x17
        /*00de*/ 	.short	(.L_36 - .L_35)
.L_35:
        /*00e0*/ 	.word	0x00000000
        /*00e4*/ 	.short	0x000d
        /*00e6*/ 	.short	0x0048
        /*00e8*/ 	.byte	0x00, 0xf0, 0x11, 0x00


	//----- nvinfo : EIATTR_KPARAM_INFO
	.align		4
.L_36:
        /*00ec*/ 	.byte	0x04, 0x17
        /*00ee*/ 	.short	(.L_38 - .L_37)
.L_37:
        /*00f0*/ 	.word	0x00000000
        /*00f4*/ 	.short	0x000c
        /*00f6*/ 	.short	0x0044
        /*00f8*/ 	.byte	0x00, 0xf0, 0x11, 0x00


	//----- nvinfo : EIATTR_KPARAM_INFO
	.align		4
.L_38:
        /*00fc*/ 	.byte	0x04, 0x17
        /*00fe*/ 	.short	(.L_40 - .L_39)
.L_39:
        /*0100*/ 	.word	0x00000000
        /*0104*/ 	.short	0x000b
        /*0106*/ 	.short	0x0040
        /*0108*/ 	.byte	0x00, 0xf0, 0x11, 0x00


	//----- nvinfo : EIATTR_KPARAM_INFO
	.align		4
.L_40:
        /*010c*/ 	.byte	0x04, 0x17
        /*010e*/ 	.short	(.L_42 - .L_41)
.L_41:
        /*0110*/ 	.word	0x00000000
        /*0114*/ 	.short	0x000a
        /*0116*/ 	.short	0x003c
        /*0118*/ 	.byte	0x00, 0xf0, 0x11, 0x00


	//----- nvinfo : EIATTR_KPARAM_INFO
	.align		4
.L_42:
        /*011c*/ 	.byte	0x04, 0x17
        /*011e*/ 	.short	(.L_44 - .L_43)
.L_43:
        /*0120*/ 	.word	0x00000000
        /*0124*/ 	.short	0x0009
        /*0126*/ 	.short	0x0038
        /*0128*/ 	.byte	0x00, 0xf0, 0x11, 0x00


	//----- nvinfo : EIATTR_KPARAM_INFO
	.align		4
.L_44:
        /*012c*/ 	.byte	0x04, 0x17
        /*012e*/ 	.short	(.L_46 - .L_45)
.L_45:
        /*0130*/ 	.word	0x00000000
        /*0134*/ 	.short	0x0008
        /*0136*/ 	.short	0x0034
        /*0138*/ 	.byte	0x00, 0xf0, 0x11, 0x00


	//----- nvinfo : EIATTR_KPARAM_INFO
	.align		4
.L_46:
        /*013c*/ 	.byte	0x04, 0x17
        /*013e*/ 	.short	(.L_48 - .L_47)
.L_47:
        /*0140*/ 	.word	0x00000000
        /*0144*/ 	.short	0x0007
        /*0146*/ 	.short	0x0030
        /*0148*/ 	.byte	0x00, 0xf0, 0x11, 0x00


	//----- nvinfo : EIATTR_KPARAM_INFO
	.align		4
.L_48:
        /*014c*/ 	.byte	0x04, 0x17
        /*014e*/ 	.short	(.L_50 - .L_49)
.L_49:
        /*0150*/ 	.word	0x00000000
        /*0154*/ 	.short	0x0006
        /*0156*/ 	.short	0x002c
        /*0158*/ 	.byte	0x00, 0xf0, 0x11, 0x00


	//----- nvinfo : EIATTR_KPARAM_INFO
	.align		4
.L_50:
        /*015c*/ 	.byte	0x04, 0x17
        /*015e*/ 	.short	(.L_52 - .L_51)
.L_51:
        /*0160*/ 	.word	0x00000000
        /*0164*/ 	.short	0x0005
        /*0166*/ 	.short	0x0028
        /*0168*/ 	.byte	0x00, 0xf0, 0x11, 0x00


	//----- nvinfo : EIATTR_KPARAM_INFO
	.align		4
.L_52:
        /*016c*/ 	.byte	0x04, 0x17
        /*016e*/ 	.short	(.L_54 - .L_53)
.L_53:
        /*0170*/ 	.word	0x00000000
        /*0174*/ 	.short	0x0004
        /*0176*/ 	.short	0x0020
        /*0178*/ 	.byte	0x00, 0xf4, 0x21, 0x00


	//----- nvinfo : EIATTR_KPARAM_INFO
	.align		4
.L_54:
        /*017c*/ 	.byte	0x04, 0x17
        /*017e*/ 	.short	(.L_56 - .L_55)
.L_55:
        /*0180*/ 	.word	0x00000000
        /*0184*/ 	.short	0x0003
        /*0186*/ 	.short	0x0018
        /*0188*/ 	.byte	0x00, 0xf4, 0x21, 0x00


	//----- nvinfo : EIATTR_KPARAM_INFO
	.align		4
.L_56:
        /*018c*/ 	.byte	0x04, 0x17
        /*018e*/ 	.short	(.L_58 - .L_57)
.L_57:
        /*0190*/ 	.word	0x00000000
        /*0194*/ 	.short	0x0002
        /*0196*/ 	.short	0x0010
        /*0198*/ 	.byte	0x00, 0xf4, 0x21, 0x00


	//----- nvinfo : EIATTR_KPARAM_INFO
	.align		4
.L_58:
        /*019c*/ 	.byte	0x04, 0x17
        /*019e*/ 	.short	(.L_60 - .L_59)
.L_59:
        /*01a0*/ 	.word	0x00000000
        /*01a4*/ 	.short	0x0001
        /*01a6*/ 	.short	0x0008
        /*01a8*/ 	.byte	0x00, 0xf4, 0x21, 0x00


	//----- nvinfo : EIATTR_KPARAM_INFO
	.align		4
.L_60:
        /*01ac*/ 	.byte	0x04, 0x17
        /*01ae*/ 	.short	(.L_62 - .L_61)
.L_61:
        /*01b0*/ 	.word	0x00000000
        /*01b4*/ 	.short	0x0000
        /*01b6*/ 	.short	0x0000
        /*01b8*/ 	.byte	0x00, 0xf4, 0x21, 0x00


	//----- nvinfo : EIATTR_MAXREG_COUNT
	.align		4
.L_62:
        /*01bc*/ 	.byte	0x03, 0x1b
        /*01be*/ 	.short	0x00ff


	//----- nvinfo : EIATTR_NUM_BARRIERS
	.align		4
        /*01c0*/ 	.byte	0x02, 0x4c
        /*01c2*/ 	.byte	0x01
	.zero		1


	//----- nvinfo : EIATTR_ANNOTATIONS
	.align		4
        /*01c4*/ 	.byte	0x04, 0x55
        /*01c6*/ 	.short	(.L_64 - .L_63)


	//   ....[0]....
.L_63:
        /*01c8*/ 	.word	0x00000001
        /*01cc*/ 	.byte	0xd0, 0x17, 0x00, 0x00, 0x01, 0x00, 0x00, 0x00, 0x30, 0x18, 0x00, 0x00, 0x01, 0x00, 0x00, 0x00
        /* <DEDUP_REMOVED lines=28> */
        /*039c*/ 	.byte	0xd0, 0x21, 0x00, 0x00, 0x01, 0x00, 0x00, 0x00, 0xf0, 0x21, 0x00, 0x00


	//----- nvinfo : EIATTR_MERCURY_ISA_VERSION
	.align		4
.L_64:
        /*03a8*/ 	.byte	0x03, 0x5f
        /*03aa*/ 	.short	0x0000


	//----- nvinfo : EIATTR_COOP_GROUP_MASK_REGIDS
	.align		4
        /*03ac*/ 	.byte	0x04, 0x29
        /*03ae*/ 	.short	(.L_66 - .L_65)


	//   ....[0]....
.L_65:
        /*03b0*/ 	.word	0xffffffff


	//   ....[1]....
        /*03b4*/ 	.word	0xffffffff


	//   ....[2]....
        /*03b8*/ 	.word	0xffffffff


	//   ....[3]....
        /*03bc*/ 	.word	0xffffffff


	//   ....[4]....
        /*03c0*/ 	.word	0xffffffff


	//   ....[5]....
        /*03c4*/ 	.word	0xffffffff


	//   ....[6]....
        /*03c8*/ 	.word	0xffffffff


	//   ....[7]....
        /*03cc*/ 	.word	0xffffffff


	//----- nvinfo : EIATTR_COOP_GROUP_INSTR_OFFSETS
	.align		4
.L_66:
        /*03d0*/ 	.byte	0x04, 0x28
        /*03d2*/ 	.short	(.L_68 - .L_67)


	//   ....[0]....
.L_67:
        /*03d4*/ 	.word	0x00004be0


	//   ....[1]....
        /*03d8*/ 	.word	0x00004ce0


	//   ....[2]....
        /*03dc*/ 	.word	0x00004cf0


	//   ....[3]....
        /*03e0*/ 	.word	0x00004d40


	//   ....[4]....
        /*03e4*/ 	.word	0x000068c0


	//   ....[5]....
        /*03e8*/ 	.word	0x000068d0


	//   ....[6]....
        /*03ec*/ 	.word	0x00006980


	//   ....[7]....
        /*03f0*/ 	.word	0x000069a0


	//----- nvinfo : EIATTR_EXIT_INSTR_OFFSETS
	.align		4
.L_68:
        /*03f4*/ 	.byte	0x04, 0x1c
        /*03f6*/ 	.short	(.L_70 - .L_69)


	//   ....[0]....
.L_69:
        /*03f8*/ 	.word	0x000083c0


	//   ....[1]....
        /*03fc*/ 	.word	0x00008460


	//----- nvinfo : EIATTR_REQNTID
	.align		4
.L_70:
        /*0400*/ 	.byte	0x04, 0x10
        /*0402*/ 	.short	(.L_72 - .L_71)
.L_71:
        /*0404*/ 	.word	0x00000100
        /*0408*/ 	.word	0x00000001
        /*040c*/ 	.word	0x00000001
.L_72:


//--------------------- .nv.callgraph             --------------------------
	.section	.nv.callgraph,"",@"SHT_CUDA_CALLGRAPH"
	.align	4
	.sectionentsize	8
	.align		4
        /*0000*/ 	.word	0x00000000
	.align		4
        /*0004*/ 	.word	0xffffffff
	.align		4
        /*0008*/ 	.word	0x00000000
	.align		4
        /*000c*/ 	.word	0xfffffffe
	.align		4
        /*0010*/ 	.word	0x00000000
	.align		4
        /*0014*/ 	.word	0xfffffffd
	.align		4
        /*0018*/ 	.word	0x00000000
	.align		4
        /*001c*/ 	.word	0xfffffffc


//--------------------- .nv.rel.action            --------------------------
	.section	.nv.rel.action,"",@"SHT_CUDA_RELOCINFO"
	.align	8
	.sectionentsize	8
        /*0000*/ 	.byte	0x73, 0x00, 0x00, 0x00, 0x00, 0x00, 0x00, 0x00, 0x00, 0x00, 0x00, 0x11, 0x25, 0x00, 0x05, 0x36


//--------------------- .nv.constant4             --------------------------
	.section	.nv.constant4,"a",@progbits
	.align	8
	.align		8
.nv.constant4:
        /*0000*/ 	.dword	_$_str


//--------------------- .nv.constant0.attn_fwd    --------------------------
	.section	.nv.constant0.attn_fwd,"a",@progbits
	.sectionflags	@""
	.align	4
.nv.constant0.attn_fwd:
	.zero		488


//--------------------- .text.attn_fwd            --------------------------
	.section	.text.attn_fwd,"ax",@progbits
	.sectioninfo	@"SHI_REGISTERS=255"
	.align	128
        .global         attn_fwd
        .type           attn_fwd,@function
        .size           attn_fwd,(.L_x_3 - attn_fwd)
        .other          attn_fwd,@"STO_CUDA_ENTRY STV_DEFAULT"
attn_fwd:
.text.attn_fwd:
[----:B------:R-:W-:Y:S02]  /*0000*/  IMAD.MOV.U32 R1, RZ, RZ, c[0x0][0x28] ;  /* 0x00000a00ff017624 */ /* 0x000fe400078e00ff */
[----:B------:R-:W0:Y:S01]  /*0010*/  S2R R17, SR_CTAID.X ;  /* 0x0000000000117919 */ /* 0x000e220000002500 */
[----:B------:R-:W-:Y:S01]  /*0020*/  IMAD.MOV.U32 R51, RZ, RZ, c[0x0][0x198] ;  /* 0x00006600ff337624 */ /* 0x000fe200078e00ff */
[----:B------:R-:W-:Y:S01]  /*0030*/  ULDC.64 UR6, c[0x0][0x118] ;  /* 0x0000460000067ab9 */ /* 0x000fe20000000a00 */
[----:B------:R-:W-:Y:S01]  /*0040*/  IADD3 R1, R1, -0xf0, RZ ;  /* 0xffffff1001017810 */ /* 0x000fe20007ffe0ff */
[----:B------:R-:W1:Y:S04]  /*0050*/  S2R R44, SR_TID.X ;  /* 0x00000000002c7919 */ /* 0x000e680000002100 */
[----:B------:R-:W2:Y:S01]  /*0060*/  S2R R48, SR_CTAID.Y ;  /* 0x0000000000307919 */ /* 0x000ea20000002600 */
[----:B0-----:R-:W-:Y:S01]  /*0070*/  IMAD.SHL.U32 R17, R17, 0x80, RZ ;  /* 0x0000008011117824 */ /* 0x001fe200078e00ff */
[----:B-1----:R-:W-:-:S04]  /*0080*/  SHF.R.U32.HI R2, RZ, 0x7, R44 ;  /* 0x00000007ff027819 */ /* 0x002fc8000001162c */
[----:B------:R-:W-:Y:S01]  /*0090*/  LOP3.LUT R3, R17, 0x7f, R44, 0xf8, !PT ;  /* 0x0000007f11037812 */ /* 0x000fe200078ef82c */
[----:B--2---:R-:W-:Y:S01]  /*00a0*/  IMAD R0, R48, c[0x0][0x190], RZ ;  /* 0x0000640030007a24 */ /* 0x004fe200078e02ff */
[----:B------:R-:W-:-:S03]  /*00b0*/  SGXT.U32 R46, R2, 0x1 ;  /* 0x00000001022e781a */ /* 0x000fc60000000000 */
[----:B------:R-:W-:Y:S02]  /*00c0*/  IMAD R3, R3, c[0x0][0x194], RZ ;  /* 0x0000650003037a24 */ /* 0x000fe400078e02ff */
[----:B------:R-:W-:Y:S02]  /*00d0*/  IMAD.SHL.U32 R2, R0, 0x2, RZ ;  /* 0x0000000200027824 */ /* 0x000fe400078e00ff */
[----:B------:R-:W-:Y:S02]  /*00e0*/  IMAD.SHL.U32 R5, R3, 0x2, RZ ;  /* 0x0000000203057824 */ /* 0x000fe400078e00ff */
[----:B------:R-:W-:Y:S02]  /*00f0*/  IMAD R6, R46, c[0x0][0x198], RZ ;  /* 0x000066002e067a24 */ /* 0x000fe400078e02ff */
[----:B------:R-:W-:Y:S01]  /*0100*/  IMAD.HI R0, R0, 0x2, RZ ;  /* 0x0000000200007827 */ /* 0x000fe200078e02ff */
[----:B------:R-:W-:-:S03]  /*0110*/  IADD3 R47, P0, P1, R5, c[0x0][0x160], R2 ;  /* 0x00005800052f7a10 */ /* 0x000fc6000791e002 */
[----:B------:R-:W-:-:S04]  /*0120*/  IMAD.HI R3, R3, 0x2, RZ ;  /* 0x0000000203037827 */ /* 0x000fc800078e02ff */
[----:B------:R-:W-:Y:S01]  /*0130*/  IMAD R5, R51, 0x2, R6 ;  /* 0x0000000233057824 */ /* 0x000fe200078e0206 */
[----:B------:R-:W-:Y:S02]  /*0140*/  IADD3.X R49, R3, c[0x0][0x164], R0, P0, P1 ;  /* 0x0000590003317a10 */ /* 0x000fe400007e2400 */
[CC--:B------:R-:W-:Y:S01]  /*0150*/  LEA R2, P0, R6.reuse, R47.reuse, 0x1 ;  /* 0x0000002f06027211 */ /* 0x0c0fe200078008ff */
[----:B------:R-:W-:Y:S01]  /*0160*/  IMAD R0, R51, 0x2, R5 ;  /* 0x0000000233007824 */ /* 0x000fe200078e0205 */
[----:B------:R-:W-:Y:S02]  /*0170*/  LEA R4, P1, R5, R47, 0x1 ;  /* 0x0000002f05047211 */ /* 0x000fe400078208ff */
[----:B------:R-:W-:Y:S01]  /*0180*/  LEA.HI.X.SX32 R3, R6, R49, 0x1, P0 ;  /* 0x0000003106037211 */ /* 0x000fe200000f0eff */
[----:B------:R-:W-:Y:S01]  /*0190*/  IMAD R9, R51, 0x2, R0 ;  /* 0x0000000233097824 */ /* 0x000fe200078e0200 */
[C---:B------:R-:W-:Y:S02]  /*01a0*/  LEA R6, P0, R0.reuse, R47, 0x1 ;  /* 0x0000002f00067211 */ /* 0x040fe400078008ff */
[-C--:B------:R-:W-:Y:S01]  /*01b0*/  LEA.HI.X.SX32 R5, R5, R49.reuse, 0x1, P1 ;  /* 0x0000003105057211 */ /* 0x080fe200008f0eff */
[----:B------:R0:W2:Y:S01]  /*01c0*/  LDG.E.U16 R21, [R2.64] ;  /* 0x0000000602157981 */ /* 0x0000a2000c1e1500 */
[----:B------:R-:W-:Y:S01]  /*01d0*/  LEA.HI.X.SX32 R7, R0, R49, 0x1, P0 ;  /* 0x0000003100077211 */ /* 0x000fe200000f0eff */
[----:B------:R-:W-:Y:S01]  /*01e0*/  IMAD R0, R51, 0x2, R9 ;  /* 0x0000000233007824 */ /* 0x000fe200078e0209 */
[-C--:B------:R-:W-:Y:S01]  /*01f0*/  LEA R8, P0, R9, R47.reuse, 0x1 ;  /* 0x0000002f09087211 */ /* 0x080fe200078008ff */
[----:B------:R1:W3:Y:S02]  /*0200*/  LDG.E.U16 R20, [R4.64] ;  /* 0x0000000604147981 */ /* 0x0002e4000c1e1500 */
[----:B------:R-:W-:Y:S01]  /*0210*/  IMAD R13, R51, 0x2, R0 ;  /* 0x00000002330d7824 */ /* 0x000fe200078e0200 */
[----:B------:R-:W-:Y:S01]  /*0220*/  LEA R10, P1, R0, R47, 0x1 ;  /* 0x0000002f000a7211 */ /* 0x000fe200078208ff */
[----:B------:R4:W5:Y:S01]  /*0230*/  LDG.E.U16 R22, [R6.64] ;  /* 0x0000000606167981 */ /* 0x000962000c1e1500 */
[----:B------:R-:W-:-:S02]  /*0240*/  LEA.HI.X.SX32 R9, R9, R49, 0x1, P0 ;  /* 0x0000003109097211 */ /* 0x000fc400000f0eff */
[----:B------:R-:W-:Y:S01]  /*0250*/  LEA.HI.X.SX32 R11, R0, R49, 0x1, P1 ;  /* 0x00000031000b7211 */ /* 0x000fe200008f0eff */
[----:B------:R-:W-:Y:S01]  /*0260*/  IMAD R0, R51, 0x2, R13 ;  /* 0x0000000233007824 */ /* 0x000fe200078e020d */
[C---:B------:R-:W-:Y:S01]  /*0270*/  LEA R12, P0, R13.reuse, R47, 0x1 ;  /* 0x0000002f0d0c7211 */ /* 0x040fe200078008ff */
[----:B------:R4:W3:Y:S03]  /*0280*/  LDG.E.U16 R23, [R8.64] ;  /* 0x0000000608177981 */ /* 0x0008e6000c1e1500 */
[----:B------:R-:W-:Y:S01]  /*0290*/  LEA.HI.X.SX32 R13, R13, R49, 0x1, P0 ;  /* 0x000000310d0d7211 */ /* 0x000fe200000f0eff */
[C---:B-1----:R-:W-:Y:S01]  /*02a0*/  IMAD R5, R51.reuse, 0x2, R0 ;  /* 0x0000000233057824 */ /* 0x042fe200078e0200 */
[C---:B0-----:R-:W-:Y:S01]  /*02b0*/  LEA R2, P0, R0.reuse, R47, 0x1 ;  /* 0x0000002f00027211 */ /* 0x041fe200078008ff */
[----:B------:R0:W3:Y:S03]  /*02c0*/  LDG.E.U16 R25, [R10.64] ;  /* 0x000000060a197981 */ /* 0x0000e6000c1e1500 */
[----:B------:R-:W-:Y:S01]  /*02d0*/  LEA.HI.X.SX32 R3, R0, R49, 0x1, P0 ;  /* 0x0000003100037211 */ /* 0x000fe200000f0eff */
[----:B------:R-:W-:Y:S01]  /*02e0*/  IMAD R0, R51, 0x2, R5 ;  /* 0x0000000233007824 */ /* 0x000fe200078e0205 */
[-C--:B------:R-:W-:Y:S01]  /*02f0*/  LEA R4, P0, R5, R47.reuse, 0x1 ;  /* 0x0000002f05047211 */ /* 0x080fe200078008ff */
[----:B------:R1:W5:Y:S02]  /*0300*/  LDG.E.U16 R24, [R12.64] ;  /* 0x000000060c187981 */ /* 0x000364000c1e1500 */
[----:B------:R-:W-:Y:S01]  /*0310*/  IMAD R14, R51, 0x2, R0 ;  /* 0x00000002330e7824 */ /* 0x000fe200078e0200 */
[----:B----4-:R-:W-:Y:S01]  /*0320*/  LEA R6, P1, R0, R47, 0x1 ;  /* 0x0000002f00067211 */ /* 0x010fe200078208ff */
[----:B------:R4:W5:Y:S01]  /*0330*/  LDG.E.U16 R26, [R2.64] ;  /* 0x00000006021a7981 */ /* 0x000962000c1e1500 */
[----:B------:R-:W-:-:S02]  /*0340*/  LEA.HI.X.SX32 R5, R5, R49, 0x1, P0 ;  /* 0x0000003105057211 */ /* 0x000fc400000f0eff */
[----:B------:R-:W-:Y:S01]  /*0350*/  LEA.HI.X.SX32 R7, R0, R49, 0x1, P1 ;  /* 0x0000003100077211 */ /* 0x000fe200008f0eff */
[C---:B------:R-:W-:Y:S01]  /*0360*/  IMAD R0, R51.reuse, 0x2, R14 ;  /* 0x0000000233007824 */ /* 0x040fe200078e020e */
[C---:B------:R-:W-:Y:S01]  /*0370*/  LEA R8, P0, R14.reuse, R47, 0x1 ;  /* 0x0000002f0e087211 */ /* 0x040fe200078008ff */
[----:B------:R4:W5:Y:S03]  /*0380*/  LDG.E.U16 R27, [R4.64] ;  /* 0x00000006041b7981 */ /* 0x000966000c1e1500 */
[----:B------:R-:W-:Y:S01]  /*0390*/  LEA.HI.X.SX32 R9, R14, R49, 0x1, P0 ;  /* 0x000000310e097211 */ /* 0x000fe200000f0eff */
[C---:B-1----:R-:W-:Y:S01]  /*03a0*/  IMAD R13, R51.reuse, 0x2, R0 ;  /* 0x00000002330d7824 */ /* 0x042fe200078e0200 */
[C---:B0-----:R-:W-:Y:S01]  /*03b0*/  LEA R10, P0, R0.reuse, R47, 0x1 ;  /* 0x0000002f000a7211 */ /* 0x041fe200078008ff */
[----:B------:R0:W5:Y:S03]  /*03c0*/  LDG.E.U16 R29, [R6.64] ;  /* 0x00000006061d7981 */ /* 0x000166000c1e1500 */
[----:B------:R-:W-:Y:S01]  /*03d0*/  LEA.HI.X.SX32 R11, R0, R49, 0x1, P0 ;  /* 0x00000031000b7211 */ /* 0x000fe200000f0eff */
[----:B------:R-:W-:Y:S01]  /*03e0*/  IMAD R0, R51, 0x2, R13 ;  /* 0x0000000233007824 */ /* 0x000fe200078e020d */
[-C--:B----4-:R-:W-:Y:S01]  /*03f0*/  LEA R2, P0, R13, R47.reuse, 0x1 ;  /* 0x0000002f0d027211 */ /* 0x090fe200078008ff */
[----:B------:R1:W4:Y:S02]  /*0400*/  LDG.E.U16 R28, [R8.64] ;  /* 0x00000006081c7981 */ /* 0x000324000c1e1500 */
[----:B------:R-:W-:Y:S01]  /*0410*/  IMAD R14, R51, 0x2, R0 ;  /* 0x00000002330e7824 */ /* 0x000fe200078e0200 */
[----:B------:R-:W-:Y:S01]  /*0420*/  LEA R12, P1, R0, R47, 0x1 ;  /* 0x0000002f000c7211 */ /* 0x000fe200078208ff */
[----:B------:R0:W4:Y:S01]  /*0430*/  LDG.E.U16 R30, [R10.64] ;  /* 0x000000060a1e7981 */ /* 0x000122000c1e1500 */
[----:B------:R-:W-:-:S02]  /*0440*/  LEA.HI.X.SX32 R3, R13, R49, 0x1, P0 ;  /* 0x000000310d037211 */ /* 0x000fc400000f0eff */
[----:B------:R-:W-:Y:S01]  /*0450*/  LEA.HI.X.SX32 R13, R0, R49, 0x1, P1 ;  /* 0x00000031000d7211 */ /* 0x000fe200008f0eff */
[C---:B------:R-:W-:Y:S01]  /*0460*/  IMAD R0, R51.reuse, 0x2, R14 ;  /* 0x0000000233007824 */ /* 0x040fe200078e020e */
[C---:B------:R-:W-:Y:S01]  /*0470*/  LEA R4, P0, R14.reuse, R47, 0x1 ;  /* 0x0000002f0e047211 */ /* 0x040fe200078008ff */
[----:B------:R0:W4:Y:S02]  /*0480*/  LDG.E.U16 R31, [R2.64] ;  /* 0x00000006021f7981 */ /* 0x000124000c1e1500 */
[C---:B-1----:R-:W-:Y:S01]  /*0490*/  IMAD R9, R51.reuse, 0x2, R0 ;  /* 0x0000000233097824 */ /* 0x042fe200078e0200 */
[----:B------:R-:W-:Y:S01]  /*04a0*/  LEA.HI.X.SX32 R5, R14, R49, 0x1, P0 ;  /* 0x000000310e057211 */ /* 0x000fe200000f0eff */
[----:B------:R1:W4:Y:S01]  /*04b0*/  LDG.E.U16 R33, [R12.64] ;  /* 0x000000060c217981 */ /* 0x000322000c1e1500 */
[C---:B0-----:R-:W-:Y:S01]  /*04c0*/  LEA R6, P0, R0.reuse, R47, 0x1 ;  /* 0x0000002f00067211 */ /* 0x041fe200078008ff */
[C---:B------:R-:W-:Y:S02]  /*04d0*/  IMAD R14, R51.reuse, 0x2, R9 ;  /* 0x00000002330e7824 */ /* 0x040fe400078e0209 */
[----:B------:R0:W4:Y:S01]  /*04e0*/  LDG.E.U16 R32, [R4.64] ;  /* 0x0000000604207981 */ /* 0x000122000c1e1500 */
[----:B------:R-:W-:Y:S01]  /*04f0*/  LEA.HI.X.SX32 R7, R0, R49, 0x1, P0 ;  /* 0x0000003100077211 */ /* 0x000fe200000f0eff */
[----:B------:R-:W-:Y:S01]  /*0500*/  IMAD R0, R51, 0x2, R14 ;  /* 0x0000000233007824 */ /* 0x000fe200078e020e */
[----:B------:R-:W-:-:S03]  /*0510*/  LEA R8, P0, R9, R47, 0x1 ;  /* 0x0000002f09087211 */ /* 0x000fc600078008ff */
[----:B------:R-:W-:Y:S01]  /*0520*/  IMAD R15, R51, 0x2, R0 ;  /* 0x00000002330f7824 */ /* 0x000fe200078e0200 */
[----:B------:R-:W-:Y:S01]  /*0530*/  LEA.HI.X.SX32 R9, R9, R49, 0x1, P0 ;  /* 0x0000003109097211 */ /* 0x000fe200000f0eff */
[----:B------:R0:W4:Y:S02]  /*0540*/  LDG.E.U16 R34, [R6.64] ;  /* 0x0000000606227981 */ /* 0x000124000c1e1500 */
[C---:B------:R-:W-:Y:S01]  /*0550*/  IMAD R16, R51.reuse, 0x2, R15 ;  /* 0x0000000233107824 */ /* 0x040fe200078e020f */
[-C--:B------:R-:W-:Y:S01]  /*0560*/  LEA R2, P0, R0, R47.reuse, 0x1 ;  /* 0x0000002f00027211 */ /* 0x080fe200078008ff */
[----:B------:R0:W4:Y:S02]  /*0570*/  LDG.E.U16 R35, [R8.64] ;  /* 0x0000000608237981 */ /* 0x000124000c1e1500 */
[C---:B-1----:R-:W-:Y:S01]  /*0580*/  IMAD R13, R51.reuse, 0x2, R16 ;  /* 0x00000002330d7824 */ /* 0x042fe200078e0210 */
[----:B------:R-:W-:Y:S02]  /*0590*/  LEA R10, P1, R14, R47, 0x1 ;  /* 0x0000002f0e0a7211 */ /* 0x000fe400078208ff */
[-C--:B------:R-:W-:Y:S01]  /*05a0*/  LEA.HI.X.SX32 R3, R0, R49.reuse, 0x1, P0 ;  /* 0x0000003100037211 */ /* 0x080fe200000f0eff */
[----:B------:R-:W-:Y:S01]  /*05b0*/  IMAD R0, R51, 0x2, R13 ;  /* 0x0000000233007824 */ /* 0x000fe200078e020d */
[----:B------:R-:W-:-:S03]  /*05c0*/  LEA.HI.X.SX32 R11, R14, R49, 0x1, P1 ;  /* 0x000000310e0b7211 */ /* 0x000fc600008f0eff */
[----:B------:R-:W-:Y:S01]  /*05d0*/  IMAD R14, R51, 0x2, R0 ;  /* 0x00000002330e7824 */ /* 0x000fe200078e0200 */
[----:B0-----:R-:W-:Y:S01]  /*05e0*/  LEA R4, P0, R15, R47, 0x1 ;  /* 0x0000002f0f047211 */ /* 0x001fe200078008ff */
[----:B------:R0:W4:Y:S02]  /*05f0*/  LDG.E.U16 R37, [R10.64] ;  /* 0x000000060a257981 */ /* 0x000124000c1e1500 */
[----:B------:R-:W-:Y:S01]  /*0600*/  IMAD R18, R51, 0x2, R14 ;  /* 0x0000000233127824 */ /* 0x000fe200078e020e */
[----:B------:R-:W-:Y:S01]  /*0610*/  LEA.HI.X.SX32 R5, R15, R49, 0x1, P0 ;  /* 0x000000310f057211 */ /* 0x000fe200000f0eff */
[----:B------:R1:W4:Y:S01]  /*0620*/  LDG.E.U16 R36, [R2.64] ;  /* 0x0000000602247981 */ /* 0x000322000c1e1500 */
[CC--:B------:R-:W-:Y:S02]  /*0630*/  LEA R6, P0, R0.reuse, R47.reuse, 0x1 ;  /* 0x0000002f00067211 */ /* 0x0c0fe400078008ff */
[----:B------:R-:W-:Y:S01]  /*0640*/  LEA R12, P1, R13, R47, 0x1 ;  /* 0x0000002f0d0c7211 */ /* 0x000fe200078208ff */
[----:B------:R1:W4:Y:S01]  /*0650*/  LDG.E.U16 R38, [R4.64] ;  /* 0x0000000604267981 */ /* 0x000322000c1e1500 */
[----:B0-----:R-:W-:Y:S01]  /*0660*/  IMAD R11, R51, 0x2, R18 ;  /* 0x00000002330b7824 */ /* 0x001fe200078e0212 */
[----:B------:R-:W-:-:S03]  /*0670*/  LEA.HI.X.SX32 R7, R0, R49, 0x1, P0 ;  /* 0x0000003100077211 */ /* 0x000fc600000f0eff */
[C---:B------:R-:W-:Y:S01]  /*0680*/  IMAD R0, R51.reuse, 0x2, R11 ;  /* 0x0000000233007824 */ /* 0x040fe200078e020b */
[----:B------:R-:W-:Y:S01]  /*0690*/  LEA R8, P0, R14, R47, 0x1 ;  /* 0x0000002f0e087211 */ /* 0x000fe200078008ff */
[----:B------:R0:W4:Y:S02]  /*06a0*/  LDG.E.U16 R40, [R6.64] ;  /* 0x0000000606287981 */ /* 0x000124000c1e1500 */
[----:B-1----:R-:W-:Y:S01]  /*06b0*/  IMAD R2, R51, 0x2, R0 ;  /* 0x0000000233027824 */ /* 0x002fe200078e0200 */
[----:B------:R-:W-:-:S03]  /*06c0*/  LEA.HI.X.SX32 R13, R13, R49, 0x1, P1 ;  /* 0x000000310d0d7211 */ /* 0x000fc600008f0eff */
[----:B------:R-:W-:Y:S01]  /*06d0*/  IMAD R19, R51, 0x2, R2 ;  /* 0x0000000233137824 */ /* 0x000fe200078e0202 */
[----:B------:R-:W-:Y:S01]  /*06e0*/  LEA R10, P1, R11, R47, 0x1 ;  /* 0x0000002f0b0a7211 */ /* 0x000fe200078208ff */
[----:B------:R1:W4:Y:S01]  /*06f0*/  LDG.E.U16 R39, [R12.64] ;  /* 0x000000060c277981 */ /* 0x000322000c1e1500 */
[----:B------:R-:W-:Y:S01]  /*0700*/  LEA.HI.X.SX32 R9, R14, R49, 0x1, P0 ;  /* 0x000000310e097211 */ /* 0x000fe200000f0eff */
[----:B------:R-:W-:Y:S01]  /*0710*/  IMAD R3, R51, 0x2, R19 ;  /* 0x0000000233037824 */ /* 0x000fe200078e0213 */
[C---:B------:R-:W-:Y:S02]  /*0720*/  LEA R4, P0, R0.reuse, R47, 0x1 ;  /* 0x0000002f00047211 */ /* 0x040fe400078008ff */
[----:B------:R-:W-:Y:S01]  /*0730*/  LEA.HI.X.SX32 R11, R11, R49, 0x1, P1 ;  /* 0x000000310b0b7211 */ /* 0x000fe200008f0eff */
[----:B------:R0:W4:Y:S01]  /*0740*/  LDG.E.U16 R41, [R8.64] ;  /* 0x0000000608297981 */ /* 0x000122000c1e1500 */
[----:B------:R-:W-:Y:S02]  /*0750*/  LEA R14, P1, R3, R47, 0x1 ;  /* 0x0000002f030e7211 */ /* 0x000fe400078208ff */
[----:B------:R-:W-:Y:S01]  /*0760*/  LEA.HI.X.SX32 R5, R0, R49, 0x1, P0 ;  /* 0x0000003100057211 */ /* 0x000fe200000f0eff */
[----:B------:R-:W-:Y:S01]  /*0770*/  IMAD R0, R51, 0x2, R3 ;  /* 0x0000000233007824 */ /* 0x000fe200078e0203 */
[----:B-1----:R-:W-:Y:S01]  /*0780*/  LEA R12, P0, R2, R47, 0x1 ;  /* 0x0000002f020c7211 */ /* 0x002fe200078008ff */
[----:B------:R1:W4:Y:S01]  /*0790*/  LDG.E.U16 R43, [R10.64] ;  /* 0x000000060a2b7981 */ /* 0x000322000c1e1500 */
[----:B------:R-:W-:-:S02]  /*07a0*/  LEA.HI.X.SX32 R15, R3, R49, 0x1, P1 ;  /* 0x00000031030f7211 */ /* 0x000fc400008f0eff */
[----:B------:R-:W-:Y:S01]  /*07b0*/  LEA.HI.X.SX32 R13, R2, R49, 0x1, P0 ;  /* 0x00000031020d7211 */ /* 0x000fe200000f0eff */
[----:B------:R-:W-:Y:S01]  /*07c0*/  IMAD R3, R51, 0x2, R0 ;  /* 0x0000000233037824 */ /* 0x000fe200078e0200 */
[C---:B0-----:R-:W-:Y:S01]  /*07d0*/  LEA R8, P0, R0.reuse, R47, 0x1 ;  /* 0x0000002f00087211 */ /* 0x041fe200078008ff */
[----:B------:R0:W4:Y:S03]  /*07e0*/  LDG.E.U16 R45, [R14.64] ;  /* 0x000000060e2d7981 */ /* 0x000126000c1e1500 */
[----:B------:R-:W-:Y:S01]  /*07f0*/  LEA.HI.X.SX32 R9, R0, R49, 0x1, P0 ;  /* 0x0000003100097211 */ /* 0x000fe200000f0eff */
[----:B------:R0:W4:Y:S01]  /*0800*/  LDG.E.U16 R42, [R4.64] ;  /* 0x00000006042a7981 */ /* 0x000122000c1e1500 */
[-C--:B-1----:R-:W-:Y:S02]  /*0810*/  LEA R10, P1, R3, R47.reuse, 0x1 ;  /* 0x0000002f030a7211 */ /* 0x082fe400078208ff */
[C---:B------:R-:W-:Y:S01]  /*0820*/  LEA R2, P0, R16.reuse, R47, 0x1 ;  /* 0x0000002f10027211 */ /* 0x040fe200078008ff */
[----:B------:R-:W-:Y:S01]  /*0830*/  IMAD R0, R51, 0x2, R3 ;  /* 0x0000000233007824 */ /* 0x000fe200078e0203 */
[-C--:B------:R-:W-:Y:S01]  /*0840*/  LEA.HI.X.SX32 R11, R3, R49.reuse, 0x1, P1 ;  /* 0x00000031030b7211 */ /* 0x080fe200008f0eff */
[----:B------:R1:W4:Y:S01]  /*0850*/  LDG.E.U16 R9, [R8.64] ;  /* 0x0000000608097981 */ /* 0x000322000c1e1500 */
[----:B------:R-:W-:-:S02]  /*0860*/  LEA.HI.X.SX32 R3, R16, R49, 0x1, P0 ;  /* 0x0000003110037211 */ /* 0x000fc400000f0eff */
[CC--:B0-----:R-:W-:Y:S01]  /*0870*/  LEA R4, P0, R18.reuse, R47.reuse, 0x1 ;  /* 0x0000002f12047211 */ /* 0x0c1fe200078008ff */
[----:B------:R-:W4:Y:S01]  /*0880*/  LDG.E.U16 R12, [R12.64] ;  /* 0x000000060c0c7981 */ /* 0x000f22000c1e1500 */
[C---:B------:R-:W-:Y:S02]  /*0890*/  LEA R6, P1, R19.reuse, R47, 0x1 ;  /* 0x0000002f13067211 */ /* 0x040fe400078208ff */
[----:B------:R-:W-:Y:S01]  /*08a0*/  LEA.HI.X.SX32 R5, R18, R49, 0x1, P0 ;  /* 0x0000003112057211 */ /* 0x000fe200000f0eff */
[----:B------:R0:W4:Y:S01]  /*08b0*/  LDG.E.U16 R10, [R10.64] ;  /* 0x000000060a0a7981 */ /* 0x000122000c1e1500 */
[C---:B------:R-:W-:Y:S02]  /*08c0*/  LEA R14, P0, R0.reuse, R47, 0x1 ;  /* 0x0000002f000e7211 */ /* 0x040fe400078008ff */
[-C--:B------:R-:W-:Y:S01]  /*08d0*/  LEA.HI.X.SX32 R7, R19, R49.reuse, 0x1, P1 ;  /* 0x0000003113077211 */ /* 0x080fe200008f0eff */
[----:B------:R0:W4:Y:S01]  /*08e0*/  LDG.E.U16 R2, [R2.64] ;  /* 0x0000000602027981 */ /* 0x000122000c1e1500 */
[----:B------:R-:W-:-:S03]  /*08f0*/  LEA.HI.X.SX32 R15, R0, R49, 0x1, P0 ;  /* 0x00000031000f7211 */ /* 0x000fc600000f0eff */
[----:B------:R-:W4:Y:S04]  /*0900*/  LDG.E.U16 R4, [R4.64] ;  /* 0x0000000604047981 */ /* 0x000f28000c1e1500 */
[----:B------:R0:W4:Y:S04]  /*0910*/  LDG.E.U16 R6, [R6.64] ;  /* 0x0000000606067981 */ /* 0x000128000c1e1500 */
[----:B------:R-:W4:Y:S01]  /*0920*/  LDG.E.U16 R14, [R14.64] ;  /* 0x000000060e0e7981 */ /* 0x000f22000c1e1500 */
[----:B-1----:R-:W-:Y:S02]  /*0930*/  LOP3.LUT R8, R44, 0x7f, RZ, 0xc0, !PT ;  /* 0x0000007f2c087812 */ /* 0x002fe400078ec0ff */
[----:B------:R-:W-:-:S03]  /*0940*/  SHF.R.S32.HI R0, RZ, 0x7, R44 ;  /* 0x00000007ff007819 */ /* 0x000fc6000001142c */
[----:B0-----:R-:W-:Y:S01]  /*0950*/  IMAD.SHL.U32 R11, R8, 0x2, RZ ;  /* 0x00000002080b7824 */ /* 0x001fe200078e00ff */
[----:B------:R-:W-:-:S04]  /*0960*/  SGXT R0, R0, 0x1 ;  /* 0x000000010000781a */ /* 0x000fc80000000200 */
[----:B------:R-:W-:-:S04]  /*0970*/  LOP3.LUT R0, R11, 0x110, R0, 0x78, !PT ;  /* 0x000001100b007812 */ /* 0x000fc800078e7800 */
[C---:B------:R-:W-:Y:S02]  /*0980*/  LOP3.LUT R52, R0.reuse, 0x20, RZ, 0x3c, !PT ;  /* 0x0000002000347812 */ /* 0x040fe400078e3cff */
[C---:B------:R-:W-:Y:S02]  /*0990*/  LOP3.LUT R50, R0.reuse, 0x40, RZ, 0x3c, !PT ;  /* 0x0000004000327812 */ /* 0x040fe400078e3cff */
[----:B------:R-:W-:Y:S01]  /*09a0*/  LOP3.LUT R3, R0, 0x60, RZ, 0x3c, !PT ;  /* 0x0000006000037812 */ /* 0x000fe200078e3cff */
[----:B------:R-:W-:Y:S01]  /*09b0*/  IMAD.MOV.U32 R146, RZ, RZ, 0x3f800000 ;  /* 0x3f800000ff927424 */ /* 0x000fe200078e00ff */
[----:B------:R-:W-:Y:S01]  /*09c0*/  CS2R R104, SRZ ;  /* 0x0000000000687805 */ /* 0x000fe2000001ff00 */
[----:B------:R-:W-:Y:S01]  /*09d0*/  IMAD.MOV.U32 R145, RZ, RZ, 0x3f800000 ;  /* 0x3f800000ff917424 */ /* 0x000fe200078e00ff */
[----:B------:R-:W-:Y:S01]  /*09e0*/  CS2R R106, SRZ ;  /* 0x00000000006a7805 */ /* 0x000fe2000001ff00 */
        /* <DEDUP_REMOVED lines=13> */
[----:B------:R-:W-:Y:S01]  /*0ac0*/  LOP3.LUT R7, R44, 0xff, RZ, 0xc0, !PT ;  /* 0x000000ff2c077812 */ /* 0x000fe200078ec0ff */
[----:B--2---:R-:W-:Y:S04]  /*0ad0*/  STS.U16 [R0], R21 ;  /* 0x0000001500007388 */ /* 0x004fe80000000400 */
[----:B---3--:R-:W-:Y:S04]  /*0ae0*/  STS.U16 [R0+0x800], R25 ;  /* 0x0008001900007388 */ /* 0x008fe80000000400 */
[----:B-----5:R-:W-:Y:S04]  /*0af0*/  STS.U16 [R0+0x1000], R29 ;  /* 0x0010001d00007388 */ /* 0x020fe80000000400 */
[----:B----4-:R-:W-:Y:S04]  /*0b00*/  STS.U16 [R0+0x1800], R33 ;  /* 0x0018002100007388 */ /* 0x010fe80000000400 */
[----:B------:R-:W-:Y:S04]  /*0b10*/  STS.U16 [R0+0x2000], R37 ;  /* 0x0020002500007388 */ /* 0x000fe80000000400 */
        /* <DEDUP_REMOVED lines=23> */
[----:B------:R0:W-:Y:S04]  /*0c90*/  STS.U16 [R3+0x2600], R2 ;  /* 0x0026000203007388 */ /* 0x0001e80000000400 */
[----:B------:R-:W-:Y:S04]  /*0ca0*/  STS.U16 [R3+0x2e00], R4 ;  /* 0x002e000403007388 */ /* 0x000fe80000000400 */
[----:B------:R1:W-:Y:S01]  /*0cb0*/  STS.U16 [R3+0x3600], R6 ;  /* 0x0036000603007388 */ /* 0x0003e20000000400 */
[----:B0-----:R-:W-:-:S03]  /*0cc0*/  IADD3 R2, R17, 0x80, RZ ;  /* 0x0000008011027810 */ /* 0x001fc60007ffe0ff */
[----:B------:R0:W-:Y:S01]  /*0cd0*/  STS.U16 [R3+0x3e00], R14 ;  /* 0x003e000e03007388 */ /* 0x0001e20000000400 */
[----:B------:R-:W-:Y:S01]  /*0ce0*/  ISETP.GE.AND P0, PT, R2, 0x1, PT ;  /* 0x000000010200780c */ /* 0x000fe20003f06270 */
[----:B------:R-:W-:Y:S01]  /*0cf0*/  IMAD.MOV.U32 R20, RZ, RZ, -0x800000 ;  /* 0xff800000ff147424 */ /* 0x000fe200078e00ff */
[----:B------:R-:W-:Y:S01]  /*0d00*/  CS2R R52, SRZ ;  /* 0x0000000000347805 */ /* 0x000fe2000001ff00 */
[----:B------:R-:W-:Y:S01]  /*0d10*/  IMAD.MOV.U32 R22, RZ, RZ, -0x800000 ;  /* 0xff800000ff167424 */ /* 0x000fe200078e00ff */
[C---:B------:R-:W-:Y:S01]  /*0d20*/  LOP3.LUT R2, R44.reuse, 0xe0, RZ, 0xc0, !PT ;  /* 0x000000e02c027812 */ /* 0x040fe200078ec0ff */
[C---:B------:R-:W-:Y:S01]  /*0d30*/  IMAD.SHL.U32 R30, R44.reuse, 0x2, RZ ;  /* 0x000000022c1e7824 */ /* 0x040fe200078e00ff */
[----:B-1----:R-:W-:-:S07]  /*0d40*/  LOP3.LUT R6, R44, 0x1c, RZ, 0xc0, !PT ;  /* 0x0000001c2c067812 */ /* 0x002fce00078ec0ff */
[----:B------:R-:W-:Y:S05]  /*0d50*/  @!P0 BRA `(.L_x_0) ;  /* 0x00005e2000008947 */ /* 0x000fea0003800000 */
[----:B0-----:R-:W-:Y:S01]  /*0d60*/  IMAD R8, R8, c[0x0][0x1b4], RZ ;  /* 0x00006d0008087a24 */ /* 0x001fe200078e02ff */
[----:B------:R-:W-:Y:S01]  /*0d70*/  SHF.R.U32.HI R2, RZ, 0x1, R2 ;  /* 0x00000001ff027819 */ /* 0x000fe20000011602 */
[----:B------:R-:W-:Y:S01]  /*0d80*/  IMAD R3, R48, c[0x0][0x1b0], RZ ;  /* 0x00006c0030037a24 */ /* 0x000fe200078e02ff */
[----:B------:R-:W-:Y:S01]  /*0d90*/  CS2R R104, SRZ ;  /* 0x0000000000687805 */ /* 0x000fe2000001ff00 */
[----:B------:R-:W-:Y:S01]  /*0da0*/  IMAD.SHL.U32 R5, R8, 0x2, RZ ;  /* 0x0000000208057824 */ /* 0x000fe200078e00ff */
[----:B------:R-:W-:Y:S01]  /*0db0*/  LEA.HI R6, R6, R2, RZ, 0x1e ;  /* 0x0000000206067211 */ /* 0x000fe200078ff0ff */
[----:B------:R-:W-:Y:S01]  /*0dc0*/  IMAD.SHL.U32 R4, R3, 0x2, RZ ;  /* 0x0000000203047824 */ /* 0x000fe200078e00ff */
[----:B------:R-:W-:Y:S01]  /*0dd0*/  CS2R R106, SRZ ;  /* 0x00000000006a7805 */ /* 0x000fe2000001ff00 */
[----:B------:R-:W-:Y:S01]  /*0de0*/  IMAD R9, R46, c[0x0][0x1b8], RZ ;  /* 0x00006e002e097a24 */ /* 0x000fe200078e02ff */
[----:B------:R-:W-:Y:S01]  /*0df0*/  CS2R R60, SRZ ;  /* 0x00000000003c7805 */ /* 0x000fe2000001ff00 */
[----:B------:R-:W-:Y:S01]  /*0e00*/  IMAD.MOV.U32 R37, RZ, RZ, c[0x0][0x1b8] ;  /* 0x00006e00ff257624 */ /* 0x000fe200078e00ff */
[----:B------:R-:W-:Y:S01]  /*0e10*/  IADD3 R149, P0, P1, R5, c[0x0][0x170], R4 ;  /* 0x00005c0005957a10 */ /* 0x000fe2000791e004 */
[----:B------:R-:W-:Y:S01]  /*0e20*/  IMAD.SHL.U32 R18, R7, 0x2, RZ ;  /* 0x0000000207127824 */ /* 0x000fe200078e00ff */
[C---:B------:R-:W-:Y:S01]  /*0e30*/  LOP3.LUT R4, R44.reuse, 0x3f, RZ, 0xc0, !PT ;  /* 0x0000003f2c047812 */ /* 0x040fe200078ec0ff */
[----:B------:R-:W-:Y:S01]  /*0e40*/  IMAD R10, R37, 0x2, R9 ;  /* 0x00000002250a7824 */ /* 0x000fe200078e0209 */
[----:B------:R-:W-:Y:S01]  /*0e50*/  LOP3.LUT R5, R44, 0xc0, RZ, 0xc0, !PT ;  /* 0x000000c02c057812 */ /* 0x000fe200078ec0ff */
[----:B------:R-:W-:Y:S01]  /*0e60*/  IMAD.HI R8, R8, 0x2, RZ ;  /* 0x0000000208087827 */ /* 0x000fe200078e02ff */
[----:B------:R-:W-:Y:S01]  /*0e70*/  CS2R R62, SRZ ;  /* 0x00000000003e7805 */ /* 0x000fe2000001ff00 */
[----:B------:R-:W-:Y:S01]  /*0e80*/  CS2R R72, SRZ ;  /* 0x0000000000487805 */ /* 0x000fe2000001ff00 */
[----:B------:R-:W-:Y:S01]  /*0e90*/  SHF.R.U32.HI R5, RZ, 0x2, R5 ;  /* 0x00000002ff057819 */ /* 0x000fe20000011605 */
[----:B------:R-:W-:Y:S01]  /*0ea0*/  IMAD.HI R7, R3, 0x2, RZ ;  /* 0x0000000203077827 */ /* 0x000fe200078e02ff */
[----:B------:R-:W-:Y:S01]  /*0eb0*/  CS2R R74, SRZ ;  /* 0x00000000004a7805 */ /* 0x000fe2000001ff00 */
[----:B------:R-:W-:Y:S01]  /*0ec0*/  CS2R R92, SRZ ;  /* 0x00000000005c7805 */ /* 0x000fe2000001ff00 */
[----:B------:R-:W-:Y:S01]  /*0ed0*/  LOP3.LUT R18, R18, R5, RZ, 0x3c, !PT ;  /* 0x0000000512127212 */ /* 0x000fe200078e3cff */
[----:B------:R-:W-:Y:S01]  /*0ee0*/  IMAD R11, R37, 0x2, R10 ;  /* 0x00000002250b7824 */ /* 0x000fe200078e020a */
[----:B------:R-:W-:Y:S01]  /*0ef0*/  IADD3.X R31, R8, c[0x0][0x174], R7, P0, P1 ;  /* 0x00005d00081f7a10 */ /* 0x000fe200007e2407 */
[----:B------:R-:W-:Y:S01]  /*0f00*/  IMAD R2, R48, c[0x0][0x1a0], RZ ;  /* 0x0000680030027a24 */ /* 0x000fe200078e02ff */
[----:B------:R-:W-:Y:S01]  /*0f10*/  LOP3.LUT R5, R30, 0x10, RZ, 0xc0, !PT ;  /* 0x000000101e057812 */ /* 0x000fe200078ec0ff */
[----:B------:R-:W-:Y:S01]  /*0f20*/  IMAD R4, R4, c[0x0][0x1a8], RZ ;  /* 0x00006a0004047a24 */ /* 0x000fe200078e02ff */
[----:B------:R-:W-:Y:S01]  /*0f30*/  LEA R242, P2, R11, R149, 0x1 ;  /* 0x000000950bf27211 */ /* 0x000fe200078408ff */
[----:B------:R-:W-:Y:S01]  /*0f40*/  IMAD R7, R37, 0x2, R11 ;  /* 0x0000000225077824 */ /* 0x000fe200078e020b */
[----:B------:R-:W-:Y:S01]  /*0f50*/  LOP3.LUT R15, R5, 0xe0, R44, 0xf8, !PT ;  /* 0x000000e0050f7812 */ /* 0x000fe200078ef82c */
[----:B------:R-:W-:Y:S01]  /*0f60*/  IMAD.IADD R17, R17, 0x1, R6 ;  /* 0x0000000111117824 */ /* 0x000fe200078e0206 */
[----:B------:R-:W-:Y:S01]  /*0f70*/  LEA.HI.X.SX32 R243, R11, R31, 0x1, P2 ;  /* 0x0000001f0bf37211 */ /* 0x000fe200010f0eff */
[----:B------:R-:W-:Y:S01]  /*0f80*/  IMAD.SHL.U32 R3, R2, 0x2, RZ ;  /* 0x0000000202037824 */ /* 0x000fe200078e00ff */
[----:B------:R-:W-:Y:S01]  /*0f90*/  CS2R R94, SRZ ;  /* 0x00000000005e7805 */ /* 0x000fe2000001ff00 */
[----:B------:R-:W-:Y:S01]  /*0fa0*/  IMAD.SHL.U32 R6, R4, 0x2, RZ ;  /* 0x0000000204067824 */ /* 0x000fe200078e00ff */
[----:B------:R-:W-:Y:S01]  /*0fb0*/  CS2R R76, SRZ ;  /* 0x00000000004c7805 */ /* 0x000fe2000001ff00 */
[C---:B------:R-:W-:Y:S01]  /*0fc0*/  IMAD R8, R37.reuse, 0x2, R7 ;  /* 0x0000000225087824 */ /* 0x040fe200078e0207 */
[----:B------:R-:W-:Y:S01]  /*0fd0*/  CS2R R78, SRZ ;  /* 0x00000000004e7805 */ /* 0x000fe2000001ff00 */
[----:B------:R-:W-:Y:S01]  /*0fe0*/  IMAD.SHL.U32 R13, R44, 0x80, RZ ;  /* 0x000000802c0d7824 */ /* 0x000fe200078e00ff */
[----:B------:R-:W-:Y:S01]  /*0ff0*/  IADD3 R249, P0, P1, R6, c[0x0][0x168], R3 ;  /* 0x00005a0006f97a10 */ /* 0x000fe2000791e003 */
[----:B------:R-:W-:Y:S01]  /*1000*/  IMAD R12, R37, 0x2, R8 ;  /* 0x00000002250c7824 */ /* 0x000fe200078e0208 */
[----:B------:R-:W-:Y:S01]  /*1010*/  LOP3.LUT R3, R44, 0x7, RZ, 0xc0, !PT ;  /* 0x000000072c037812 */ /* 0x000fe200078ec0ff */
[----:B------:R-:W-:Y:S01]  /*1020*/  IMAD.HI R5, R4, 0x2, RZ ;  /* 0x0000000204057827 */ /* 0x000fe200078e02ff */
[----:B------:R-:W-:Y:S01]  /*1030*/  LOP3.LUT R19, R13, 0x800, RZ, 0xc0, !PT ;  /* 0x000008000d137812 */ /* 0x000fe200078ec0ff */
[----:B------:R-:W-:Y:S01]  /*1040*/  CS2R R64, SRZ ;  /* 0x0000000000407805 */ /* 0x000fe2000001ff00 */
[C---:B------:R-:W-:Y:S01]  /*1050*/  LEA R238, P2, R8.reuse, R149, 0x1 ;  /* 0x0000009508ee7211 */ /* 0x040fe200078408ff */
[----:B------:R-:W-:Y:S01]  /*1060*/  IMAD R13, R37, 0x2, R12 ;  /* 0x00000002250d7824 */ /* 0x000fe200078e020c */
[----:B------:R-:W-:Y:S01]  /*1070*/  SHF.R.U32.HI R6, RZ, 0x6, R44 ;  /* 0x00000006ff067819 */ /* 0x000fe2000001162c */
[----:B------:R-:W-:Y:S01]  /*1080*/  IMAD R24, R3, 0x110, RZ ;  /* 0x0000011003187824 */ /* 0x000fe200078e02ff */
[----:B------:R-:W-:Y:S01]  /*1090*/  LEA.HI.X.SX32 R239, R8, R31, 0x1, P2 ;  /* 0x0000001f08ef7211 */ /* 0x000fe200010f0eff */
[----:B------:R-:W-:Y:S01]  /*10a0*/  IMAD R14, R37, 0x2, R13 ;  /* 0x00000002250e7824 */ /* 0x000fe200078e020d */
[C---:B------:R-:W-:Y:S01]  /*10b0*/  LEA R234, P2, R13.reuse, R149, 0x1 ;  /* 0x000000950dea7211 */ /* 0x040fe200078408ff */
[----:B------:R-:W-:Y:S01]  /*10c0*/  IMAD.HI R2, R2, 0x2, RZ ;  /* 0x0000000202027827 */ /* 0x000fe200078e02ff */
[----:B------:R-:W-:Y:S01]  /*10d0*/  LOP3.LUT R4, R24, R15, RZ, 0x3c, !PT ;  /* 0x0000000f18047212 */ /* 0x000fe200078e3cff */
[----:B------:R-:W-:Y:S01]  /*10e0*/  CS2R R66, SRZ ;  /* 0x0000000000427805 */ /* 0x000fe2000001ff00 */
[----:B------:R-:W-:Y:S01]  /*10f0*/  LEA.HI.X.SX32 R235, R13, R31, 0x1, P2 ;  /* 0x0000001f0deb7211 */ /* 0x000fe200010f0eff */
[----:B------:R-:W-:Y:S01]  /*1100*/  IMAD R15, R37, 0x2, R14 ;  /* 0x00000002250f7824 */ /* 0x000fe200078e020e */
[----:B------:R-:W-:Y:S01]  /*1110*/  IADD3.X R33, R5, c[0x0][0x16c], R2, P0, P1 ;  /* 0x00005b0005217a10 */ /* 0x000fe200007e2402 */
[----:B------:R-:W-:Y:S01]  /*1120*/  IMAD.MOV.U32 R35, RZ, RZ, c[0x0][0x1a4] ;  /* 0x00006900ff237624 */ /* 0x000fe200078e00ff */
[CC--:B------:R-:W-:Y:S01]  /*1130*/  LEA R244, P1, R10.reuse, R149.reuse, 0x1 ;  /* 0x000000950af47211 */ /* 0x0c0fe200078208ff */
[----:B------:R-:W-:Y:S01]  /*1140*/  IMAD R16, R37, 0x2, R15 ;  /* 0x0000000225107824 */ /* 0x000fe200078e020f */
[----:B------:R-:W-:Y:S01]  /*1150*/  LEA R230, P2, R15, R149, 0x1 ;  /* 0x000000950fe67211 */ /* 0x000fe200078408ff */
[----:B------:R-:W-:Y:S01]  /*1160*/  IMAD.IADD R19, R19, 0x1, R4 ;  /* 0x0000000113137824 */ /* 0x000fe200078e0204 */
[----:B------:R-:W-:Y:S01]  /*1170*/  LEA.HI.X.SX32 R245, R10, R31, 0x1, P1 ;  /* 0x0000001f0af57211 */ /* 0x000fe200008f0eff */
[----:B------:R-:W-:Y:S01]  /*1180*/  IMAD R20, R37, 0x2, R16 ;  /* 0x0000000225147824 */ /* 0x000fe200078e0210 */
[----:B------:R-:W-:Y:S01]  /*1190*/  LEA R240, P1, R7, R149, 0x1 ;  /* 0x0000009507f07211 */ /* 0x000fe200078208ff */
[----:B------:R-:W-:Y:S01]  /*11a0*/  IMAD.MOV.U32 R146, RZ, RZ, 0x3f800000 ;  /* 0x3f800000ff927424 */ /* 0x000fe200078e00ff */
[-C--:B------:R-:W-:Y:S01]  /*11b0*/  LEA.HI.X.SX32 R231, R15, R31.reuse, 0x1, P2 ;  /* 0x0000001f0fe77211 */ /* 0x080fe200010f0eff */
[----:B------:R-:W-:Y:S01]  /*11c0*/  IMAD R21, R37, 0x2, R20 ;  /* 0x0000000225157824 */ /* 0x000fe200078e0214 */
[----:B------:R-:W-:Y:S01]  /*11d0*/  LEA.HI.X.SX32 R241, R7, R31, 0x1, P1 ;  /* 0x0000001f07f17211 */ /* 0x000fe200008f0eff */
[----:B------:R-:W-:Y:S01]  /*11e0*/  IMAD.MOV.U32 R145, RZ, RZ, 0x3f800000 ;  /* 0x3f800000ff917424 */ /* 0x000fe200078e00ff */
[-C--:B------:R-:W-:Y:S01]  /*11f0*/  LEA R236, P1, R12, R149.reuse, 0x1 ;  /* 0x000000950cec7211 */ /* 0x080fe200078208ff */
[C---:B------:R-:W-:Y:S01]  /*1200*/  IMAD R22, R37.reuse, 0x2, R21 ;  /* 0x0000000225167824 */ /* 0x040fe200078e0215 */
[----:B------:R-:W-:Y:S01]  /*1210*/  LEA R226, P2, R20, R149, 0x1 ;  /* 0x0000009514e27211 */ /* 0x000fe200078408ff */
[----:B------:R-:W-:Y:S01]  /*1220*/  CS2R R56, SRZ ;  /* 0x0000000000387805 */ /* 0x000fe2000001ff00 */
[----:B------:R-:W-:Y:S01]  /*1230*/  LEA.HI.X.SX32 R237, R12, R31, 0x1, P1 ;  /* 0x0000001f0ced7211 */ /* 0x000fe200008f0eff */
[C---:B------:R-:W-:Y:S01]  /*1240*/  IMAD R23, R37.reuse, 0x2, R22 ;  /* 0x0000000225177824 */ /* 0x040fe200078e0216 */
[----:B------:R-:W-:Y:S01]  /*1250*/  LEA R232, P1, R14, R149, 0x1 ;  /* 0x000000950ee87211 */ /* 0x000fe200078208ff */
[----:B------:R-:W-:Y:S01]  /*1260*/  CS2R R58, SRZ ;  /* 0x00000000003a7805 */ /* 0x000fe2000001ff00 */
[-C--:B------:R-:W-:Y:S01]  /*1270*/  LEA.HI.X.SX32 R227, R20, R31.reuse, 0x1, P2 ;  /* 0x0000001f14e37211 */ /* 0x080fe200010f0eff */
[C---:B------:R-:W-:Y:S01]  /*1280*/  IMAD R25, R37.reuse, 0x2, R23 ;  /* 0x0000000225197824 */ /* 0x040fe200078e0217 */
[----:B------:R-:W-:Y:S01]  /*1290*/  LEA.HI.X.SX32 R233, R14, R31, 0x1, P1 ;  /* 0x0000001f0ee97211 */ /* 0x000fe200008f0eff */
[----:B------:R-:W-:Y:S01]  /*12a0*/  CS2R R52, SRZ ;  /* 0x0000000000347805 */ /* 0x000fe2000001ff00 */
[-C--:B------:R-:W-:Y:S01]  /*12b0*/  LEA R228, P1, R16, R149.reuse, 0x1 ;  /* 0x0000009510e47211 */ /* 0x080fe200078208ff */
[C---:B------:R-:W-:Y:S01]  /*12c0*/  IMAD R26, R37.reuse, 0x2, R25 ;  /* 0x00000002251a7824 */ /* 0x040fe200078e0219 */
[----:B------:R-:W-:Y:S01]  /*12d0*/  LEA R222, P2, R22, R149, 0x1 ;  /* 0x0000009516de7211 */ /* 0x000fe200078408ff */
[----:B------:R-:W-:Y:S01]  /*12e0*/  CS2R R54, SRZ ;  /* 0x0000000000367805 */ /* 0x000fe2000001ff00 */
[----:B------:R-:W-:Y:S01]  /*12f0*/  LEA.HI.X.SX32 R229, R16, R31, 0x1, P1 ;  /* 0x0000001f10e57211 */ /* 0x000fe200008f0eff */
[----:B------:R-:W-:Y:S01]  /*1300*/  IMAD R27, R37, 0x2, R26 ;  /* 0x00000002251b7824 */ /* 0x000fe200078e021a */
[----:B------:R-:W-:Y:S01]  /*1310*/  LEA R224, P1, R21, R149, 0x1 ;  /* 0x0000009515e07211 */ /* 0x000fe200078208ff */
[----:B------:R-:W-:Y:S01]  /*1320*/  UMOV UR4, URZ ;  /* 0x0000003f00047c82 */ /* 0x000fe20008000000 */
[-C--:B------:R-:W-:Y:S01]  /*1330*/  LEA.HI.X.SX32 R223, R22, R31.reuse, 0x1, P2 ;  /* 0x0000001f16df7211 */ /* 0x080fe200010f0eff */
[----:B------:R-:W-:Y:S01]  /*1340*/  IMAD R28, R37, 0x2, R27 ;  /* 0x00000002251c7824 */ /* 0x000fe200078e021b */
[----:B------:R-:W-:Y:S01]  /*1350*/  LEA.HI.X.SX32 R225, R21, R31, 0x1, P1 ;  /* 0x0000001f15e17211 */ /* 0x000fe200008f0eff */
[----:B------:R-:W-:Y:S01]  /*1360*/  UMOV UR5, URZ ;  /* 0x0000003f00057c82 */ /* 0x000fe20008000000 */
[-C--:B------:R-:W-:Y:S01]  /*1370*/  LEA R220, P1, R23, R149.reuse, 0x1 ;  /* 0x0000009517dc7211 */ /* 0x080fe200078208ff */
[----:B------:R-:W-:Y:S01]  /*1380*/  IMAD R29, R37, 0x2, R28 ;  /* 0x00000002251d7824 */ /* 0x000fe200078e021c */
[----:B------:R-:W-:-:S02]  /*1390*/  LEA R218, P2, R25, R149, 0x1 ;  /* 0x0000009519da7211 */ /* 0x000fc400078408ff */
[----:B------:R-:W-:Y:S01]  /*13a0*/  LEA.HI.X.SX32 R221, R23, R31, 0x1, P1 ;  /* 0x0000001f17dd7211 */ /* 0x000fe200008f0eff */
[----:B------:R-:W-:Y:S01]  /*13b0*/  IMAD R16, R37, 0x2, R29 ;  /* 0x0000000225107824 */ /* 0x000fe200078e021d */
[----:B------:R-:W-:Y:S02]  /*13c0*/  LEA R216, P3, R26, R149, 0x1 ;  /* 0x000000951ad87211 */ /* 0x000fe400078608ff */
[----:B------:R-:W-:Y:S01]  /*13d0*/  LEA.HI.X.SX32 R219, R25, R31, 0x1, P2 ;  /* 0x0000001f19db7211 */ /* 0x000fe200010f0eff */
[----:B------:R-:W-:Y:S01]  /*13e0*/  IMAD R20, R37, 0x2, R16 ;  /* 0x0000000225147824 */ /* 0x000fe200078e0210 */
[----:B------:R-:W-:Y:S02]  /*13f0*/  SGXT.U32 R6, R6, 0x2 ;  /* 0x000000020606781a */ /* 0x000fe40000000000 */
[----:B------:R-:W-:Y:S01]  /*1400*/  LEA R214, P1, R27, R149, 0x1 ;  /* 0x000000951bd67211 */ /* 0x000fe200078208ff */
[C---:B------:R-:W-:Y:S01]  /*1410*/  IMAD R21, R37.reuse, 0x2, R20 ;  /* 0x0000000225157824 */ /* 0x040fe200078e0214 */
[----:B------:R-:W-:Y:S01]  /*1420*/  LEA.HI.X.SX32 R217, R26, R31, 0x1, P3 ;  /* 0x0000001f1ad97211 */ /* 0x000fe200018f0eff */
[----:B------:R-:W-:Y:S01]  /*1430*/  IMAD R6, R6, c[0x0][0x1a4], RZ ;  /* 0x0000690006067a24 */ /* 0x000fe200078e02ff */
[----:B------:R-:W-:Y:S01]  /*1440*/  LEA R212, P2, R28, R149, 0x1 ;  /* 0x000000951cd47211 */ /* 0x000fe200078408ff */
[----:B------:R-:W-:Y:S01]  /*1450*/  IMAD R22, R37, 0x2, R21 ;  /* 0x0000000225167824 */ /* 0x000fe200078e0215 */
[----:B------:R-:W-:Y:S01]  /*1460*/  LEA.HI.X.SX32 R215, R27, R31, 0x1, P1 ;  /* 0x0000001f1bd77211 */ /* 0x000fe200008f0eff */
[----:B------:R-:W-:Y:S01]  /*1470*/  IMAD R2, R35, 0x4, R6 ;  /* 0x0000000423027824 */ /* 0x000fe200078e0206 */
[-C--:B------:R-:W-:Y:S01]  /*1480*/  LEA R208, P1, R16, R149.reuse, 0x1 ;  /* 0x0000009510d07211 */ /* 0x080fe200078208ff */
[----:B------:R-:W-:Y:S01]  /*1490*/  IMAD R23, R37, 0x2, R22 ;  /* 0x0000000225177824 */ /* 0x000fe200078e0216 */
[----:B------:R-:W-:Y:S01]  /*14a0*/  LEA R210, P3, R29, R149, 0x1 ;  /* 0x000000951dd27211 */ /* 0x000fe200078608ff */
[----:B------:R-:W-:Y:S01]  /*14b0*/  IMAD R4, R35, 0x4, R2 ;  /* 0x0000000423047824 */ /* 0x000fe200078e0202 */
[----:B------:R-:W-:Y:S01]  /*14c0*/  LEA.HI.X.SX32 R213, R28, R31, 0x1, P2 ;  /* 0x0000001f1cd57211 */ /* 0x000fe200010f0eff */
[----:B------:R-:W-:Y:S01]  /*14d0*/  IMAD R25, R37, 0x2, R23 ;  /* 0x0000000225197824 */ /* 0x000fe200078e0217 */
[----:B------:R-:W-:Y:S01]  /*14e0*/  LEA R206, P2, R20, R149, 0x1 ;  /* 0x0000009514ce7211 */ /* 0x000fe200078408ff */
[----:B------:R-:W-:Y:S01]  /*14f0*/  IMAD R5, R35, 0x4, R4 ;  /* 0x0000000423057824 */ /* 0x000fe200078e0204 */
[-C--:B------:R-:W-:Y:S01]  /*1500*/  LEA.HI.X.SX32 R209, R16, R31.reuse, 0x1, P1 ;  /* 0x0000001f10d17211 */ /* 0x080fe200008f0eff */
        /* <DEDUP_REMOVED lines=9> */
[----:B------:R-:W-:-:S02]  /*15a0*/  LEA R166, P1, R22, R149, 0x1 ;  /* 0x0000009516a67211 */ /* 0x000fc400078208ff */
[-C--:B------:R-:W-:Y:S01]  /*15b0*/  LEA R162, P3, R25, R149.reuse, 0x1 ;  /* 0x0000009519a27211 */ /* 0x080fe200078608ff */
[----:B------:R-:W-:Y:S01]  /*15c0*/  IMAD R20, R37, 0x2, R16 ;  /* 0x0000000225147824 */ /* 0x000fe200078e0210 */
[----:B------:R-:W-:Y:S02]  /*15d0*/  LEA R164, P2, R23, R149, 0x1 ;  /* 0x0000009517a47211 */ /* 0x000fe400078408ff */
[-C--:B------:R-:W-:Y:S01]  /*15e0*/  LEA.HI.X.SX32 R167, R22, R31.reuse, 0x1, P1 ;  /* 0x0000001f16a77211 */ /* 0x080fe200008f0eff */
[----:B------:R-:W-:Y:S01]  /*15f0*/  IMAD R21, R37, 0x2, R20 ;  /* 0x0000000225157824 */ /* 0x000fe200078e0214 */
[----:B------:R-:W-:Y:S01]  /*1600*/  LEA.HI.X.SX32 R163, R25, R31, 0x1, P3 ;  /* 0x0000001f19a37211 */ /* 0x000fe200018f0eff */
[----:B------:R-:W-:Y:S01]  /*1610*/  IMAD.MOV.U32 R25, RZ, RZ, -0x800000 ;  /* 0xff800000ff197424 */ /* 0x000fe200078e00ff */
[-C--:B------:R-:W-:Y:S01]  /*1620*/  LEA R160, P1, R26, R149.reuse, 0x1 ;  /* 0x000000951aa07211 */ /* 0x080fe200078208ff */
[----:B------:R-:W-:Y:S01]  /*1630*/  IMAD R22, R37, 0x2, R21 ;  /* 0x0000000225167824 */ /* 0x000fe200078e0215 */
[----:B------:R-:W-:-:S02]  /*1640*/  LEA R246, P0, R9, R149, 0x1 ;  /* 0x0000009509f67211 */ /* 0x000fc400078008ff */
[----:B------:R-:W-:Y:S02]  /*1650*/  LEA.HI.X.SX32 R165, R23, R31, 0x1, P2 ;  /* 0x0000001f17a57211 */ /* 0x000fe400010f0eff */
[-C--:B------:R-:W-:Y:S02]  /*1660*/  LEA R156, P3, R16, R149.reuse, 0x1 ;  /* 0x00000095109c7211 */ /* 0x080fe400078608ff */
[----:B------:R-:W-:Y:S02]  /*1670*/  LEA R158, P2, R27, R149, 0x1 ;  /* 0x000000951b9e7211 */ /* 0x000fe400078408ff */
[-C--:B------:R-:W-:Y:S02]  /*1680*/  LEA.HI.X.SX32 R161, R26, R31.reuse, 0x1, P1 ;  /* 0x0000001f1aa17211 */ /* 0x080fe400008f0eff */
[-C--:B------:R-:W-:Y:S01]  /*1690*/  LEA.HI.X.SX32 R247, R9, R31.reuse, 0x1, P0 ;  /* 0x0000001f09f77211 */ /* 0x080fe200000f0eff */
[----:B------:R-:W-:Y:S01]  /*16a0*/  IMAD R9, R35, 0x4, R8 ;  /* 0x0000000423097824 */ /* 0x000fe200078e0208 */
[----:B------:R-:W-:Y:S01]  /*16b0*/  LEA.HI.X.SX32 R157, R16, R31, 0x1, P3 ;  /* 0x0000001f109d7211 */ /* 0x000fe200018f0eff */
[----:B------:R-:W-:Y:S01]  /*16c0*/  IMAD R16, R37, 0x2, R22 ;  /* 0x0000000225107824 */ /* 0x000fe200078e0216 */
[----:B------:R-:W-:Y:S01]  /*16d0*/  LEA R154, P1, R20, R149, 0x1 ;  /* 0x00000095149a7211 */ /* 0x000fe200078208ff */
[----:B------:R-:W-:Y:S01]  /*16e0*/  IMAD R10, R35, 0x4, R9 ;  /* 0x00000004230a7824 */ /* 0x000fe200078e0209 */
[----:B------:R-:W-:-:S02]  /*16f0*/  LEA R40, P0, R6, R249, 0x1 ;  /* 0x000000f906287211 */ /* 0x000fc400078008ff */
[----:B------:R-:W-:Y:S01]  /*1700*/  LEA.HI.X.SX32 R159, R27, R31, 0x1, P2 ;  /* 0x0000001f1b9f7211 */ /* 0x000fe200010f0eff */
[----:B------:R-:W-:Y:S01]  /*1710*/  IMAD R11, R35, 0x4, R10 ;  /* 0x00000004230b7824 */ /* 0x000fe200078e020a */
[-C--:B------:R-:W-:Y:S02]  /*1720*/  LEA R150, P3, R22, R149.reuse, 0x1 ;  /* 0x0000009516967211 */ /* 0x080fe400078608ff */
[----:B------:R-:W-:Y:S01]  /*1730*/  LEA R152, P2, R21, R149, 0x1 ;  /* 0x0000009515987211 */ /* 0x000fe200078408ff */
[C---:B------:R-:W-:Y:S01]  /*1740*/  IMAD R12, R35.reuse, 0x4, R11 ;  /* 0x00000004230c7824 */ /* 0x040fe200078e020b */
[-C--:B------:R-:W-:Y:S02]  /*1750*/  LEA.HI.X.SX32 R155, R20, R31.reuse, 0x1, P1 ;  /* 0x0000001f149b7211 */ /* 0x080fe400008f0eff */
[----:B------:R-:W-:Y:S01]  /*1760*/  LEA.HI.X.SX32 R151, R22, R31, 0x1, P3 ;  /* 0x0000001f16977211 */ /* 0x000fe200018f0eff */
[----:B------:R-:W-:Y:S01]  /*1770*/  IMAD R13, R35, 0x4, R12 ;  /* 0x00000004230d7824 */ /* 0x000fe200078e020c */
[----:B------:R-:W-:-:S02]  /*1780*/  LEA R38, P1, R2, R249, 0x1 ;  /* 0x000000f902267211 */ /* 0x000fc400078208ff */
[----:B------:R-:W-:Y:S01]  /*1790*/  LEA.HI.X.SX32 R41, R6, R33, 0x1, P0 ;  /* 0x0000002106297211 */ /* 0x000fe200000f0eff */
[----:B------:R-:W-:Y:S01]  /*17a0*/  IMAD R14, R35, 0x4, R13 ;  /* 0x00000004230e7824 */ /* 0x000fe200078e020d */
[----:B------:R-:W-:Y:S02]  /*17b0*/  LEA.HI.X.SX32 R153, R21, R31, 0x1, P2 ;  /* 0x0000001f15997211 */ /* 0x000fe400010f0eff */
[-C--:B------:R-:W-:Y:S01]  /*17c0*/  LEA R22, P0, R4, R249.reuse, 0x1 ;  /* 0x000000f904167211 */ /* 0x080fe200078008ff */
[----:B------:R-:W-:Y:S01]  /*17d0*/  STL.64 [R1+0xe8], R40 ;  /* 0x0000e82801007387 */ /* 0x000fe20000100a00 */
[----:B------:R-:W-:Y:S01]  /*17e0*/  LEA R20, P2, R5, R249, 0x1 ;  /* 0x000000f905147211 */ /* 0x000fe200078408ff */
[----:B------:R-:W-:Y:S01]  /*17f0*/  IMAD R15, R35, 0x4, R14 ;  /* 0x00000004230f7824 */ /* 0x000fe200078e020e */
[-C--:B------:R-:W-:Y:S02]  /*1800*/  LEA.HI.X.SX32 R39, R2, R33.reuse, 0x1, P1 ;  /* 0x0000002102277211 */ /* 0x080fe400008f0eff */
[----:B------:R-:W-:-:S02]  /*1810*/  LEA.HI.X.SX32 R23, R4, R33, 0x1, P0 ;  /* 0x0000002104177211 */ /* 0x000fc400000f0eff */
[----:B------:R-:W-:Y:S01]  /*1820*/  LEA.HI.X.SX32 R21, R5, R33, 0x1, P2 ;  /* 0x0000002105157211 */ /* 0x000fe200010f0eff */
[----:B------:R-:W-:Y:S01]  /*1830*/  STL.64 [R1+0xe0], R38 ;  /* 0x0000e02601007387 */ /* 0x000fe20000100a00 */
[C---:B------:R-:W-:Y:S02]  /*1840*/  LEA R26, P0, R7.reuse, R249, 0x1 ;  /* 0x000000f9071a7211 */ /* 0x040fe400078008ff */
[C---:B------:R-:W-:Y:S01]  /*1850*/  LEA R148, P4, R16.reuse, R149, 0x1 ;  /* 0x0000009510947211 */ /* 0x040fe200078808ff */
[----:B------:R0:W-:Y:S01]  /*1860*/  STL.64 [R1+0xd8], R22 ;  /* 0x0000d81601007387 */ /* 0x0001e20000100a00 */
[----:B------:R-:W-:Y:S02]  /*1870*/  LEA.HI.X.SX32 R27, R7, R33, 0x1, P0 ;  /* 0x00000021071b7211 */ /* 0x000fe400000f0eff */
[----:B------:R-:W-:Y:S01]  /*1880*/  LEA.HI.X.SX32 R149, R16, R31, 0x1, P4 ;  /* 0x0000001f10957211 */ /* 0x000fe200020f0eff */
[----:B------:R1:W-:Y:S01]  /*1890*/  STL.64 [R1+0xd0], R20 ;  /* 0x0000d01401007387 */ /* 0x0003e20000100a00 */
[----:B------:R-:W-:Y:S01]  /*18a0*/  IMAD R16, R35, 0x4, R15 ;  /* 0x0000000423107824 */ /* 0x000fe200078e020f */
[----:B------:R-:W-:-:S02]  /*18b0*/  LOP3.LUT R24, R24, 0x30, R30, 0x78, !PT ;  /* 0x0000003018187812 */ /* 0x000fc400078e781e */
[----:B------:R2:W-:Y:S01]  /*18c0*/  STL.64 [R1+0xc8], R26 ;  /* 0x0000c81a01007387 */ /* 0x0005e20000100a00 */
[----:B------:R-:W-:Y:S01]  /*18d0*/  IMAD R6, R35, 0x4, R16 ;  /* 0x0000000423067824 */ /* 0x000fe200078e0210 */
[----:B------:R-:W-:Y:S02]  /*18e0*/  IADD3 R252, R17, 0x8, RZ ;  /* 0x0000000811fc7810 */ /* 0x000fe40007ffe0ff */
[-C--:B0-----:R-:W-:Y:S01]  /*18f0*/  LEA R22, P1, R8, R249.reuse, 0x1 ;  /* 0x000000f908167211 */ /* 0x081fe200078208ff */
[----:B------:R-:W-:Y:S01]  /*1900*/  IMAD R2, R35, 0x4, R6 ;  /* 0x0000000423027824 */ /* 0x000fe200078e0206 */
[----:B-1----:R-:W-:-:S03]  /*1910*/  LEA R20, P2, R9, R249, 0x1 ;  /* 0x000000f909147211 */ /* 0x002fc600078408ff */
[----:B------:R-:W-:Y:S01]  /*1920*/  IMAD R4, R35, 0x4, R2 ;  /* 0x0000000423047824 */ /* 0x000fe200078e0202 */
[-C--:B------:R-:W-:Y:S02]  /*1930*/  LEA.HI.X.SX32 R23, R8, R33.reuse, 0x1, P1 ;  /* 0x0000002108177211 */ /* 0x080fe400008f0eff */
[----:B------:R-:W-:Y:S01]  /*1940*/  LEA.HI.X.SX32 R21, R9, R33, 0x1, P2 ;  /* 0x0000002109157211 */ /* 0x000fe200010f0eff */
[C---:B------:R-:W-:Y:S01]  /*1950*/  IMAD R5, R35.reuse, 0x4, R4 ;  /* 0x0000000423057824 */ /* 0x040fe200078e0204 */
[C---:B--2---:R-:W-:Y:S01]  /*1960*/  LEA R26, P0, R10.reuse, R249, 0x1 ;  /* 0x000000f90a1a7211 */ /* 0x044fe200078008ff */
[----:B------:R0:W-:Y:S02]  /*1970*/  STL.64 [R1+0xc0], R22 ;  /* 0x0000c01601007387 */ /* 0x0001e40000100a00 */
[C---:B------:R-:W-:Y:S01]  /*1980*/  IMAD R7, R35.reuse, 0x4, R5 ;  /* 0x0000000423077824 */ /* 0x040fe200078e0205 */
[----:B------:R-:W-:Y:S01]  /*1990*/  LEA.HI.X.SX32 R27, R10, R33, 0x1, P0 ;  /* 0x000000210a1b7211 */ /* 0x000fe200000f0eff */
[----:B------:R1:W-:Y:S02]  /*19a0*/  STL.64 [R1+0xb8], R20 ;  /* 0x0000b81401007387 */ /* 0x0003e40000100a00 */
[----:B------:R-:W-:-:S02]  /*19b0*/  IMAD R8, R35, 0x4, R7 ;  /* 0x0000000423087824 */ /* 0x000fc400078e0207 */
[----:B------:R2:W-:Y:S02]  /*19c0*/  STL.64 [R1+0xb0], R26 ;  /* 0x0000b01a01007387 */ /* 0x0005e40000100a00 */
[----:B------:R-:W-:Y:S01]  /*19d0*/  IMAD R9, R35, 0x4, R8 ;  /* 0x0000000423097824 */ /* 0x000fe200078e0208 */
[CC--:B0-----:R-:W-:Y:S02]  /*19e0*/  LEA R22, P1, R11.reuse, R249.reuse, 0x1 ;  /* 0x000000f90b167211 */ /* 0x0c1fe400078208ff */
[C---:B-1----:R-:W-:Y:S02]  /*19f0*/  LEA R20, P2, R12.reuse, R249, 0x1 ;  /* 0x000000f90c147211 */ /* 0x042fe400078408ff */
[-C--:B------:R-:W-:Y:S02]  /*1a00*/  LEA.HI.X.SX32 R23, R11, R33.reuse, 0x1, P1 ;  /* 0x000000210b177211 */ /* 0x080fe400008f0eff */
[----:B------:R-:W-:Y:S01]  /*1a10*/  LEA.HI.X.SX32 R21, R12, R33, 0x1, P2 ;  /* 0x000000210c157211 */ /* 0x000fe200010f0eff */
[----:B--2---:R-:W-:Y:S01]  /*1a20*/  IMAD.MOV.U32 R26, RZ, RZ, -0x800000 ;  /* 0xff800000ff1a7424 */ /* 0x004fe200078e00ff */
[C---:B------:R-:W-:Y:S01]  /*1a30*/  LEA R10, P2, R15.reuse, R249, 0x1 ;  /* 0x000000f90f0a7211 */ /* 0x040fe200078408ff */
[----:B------:R0:W-:Y:S03]  /*1a40*/  STL.64 [R1+0xa8], R22 ;  /* 0x0000a81601007387 */ /* 0x0001e60000100a00 */
[----:B------:R-:W-:Y:S01]  /*1a50*/  LEA.HI.X.SX32 R11, R15, R33, 0x1, P2 ;  /* 0x000000210f0b7211 */ /* 0x000fe200010f0eff */
[----:B------:R1:W-:Y:S01]  /*1a60*/  STL.64 [R1+0xa0], R20 ;  /* 0x0000a01401007387 */ /* 0x0003e20000100a00 */
[----:B------:R-:W-:-:S03]  /*1a70*/  LEA R12, P2, R2, R249, 0x1 ;  /* 0x000000f9020c7211 */ /* 0x000fc600078408ff */
[----:B------:R2:W-:Y:S01]  /*1a80*/  STL.64 [R1+0x88], R10 ;  /* 0x0000880a01007387 */ /* 0x0005e20000100a00 */
[CC--:B0-----:R-:W-:Y:S02]  /*1a90*/  LEA R22, P0, R13.reuse, R249.reuse, 0x1 ;  /* 0x000000f90d167211 */ /* 0x0c1fe400078008ff */
[C---:B-1----:R-:W-:Y:S02]  /*1aa0*/  LEA R20, P1, R14.reuse, R249, 0x1 ;  /* 0x000000f90e147211 */ /* 0x042fe400078208ff */
[-C--:B------:R-:W-:Y:S02]  /*1ab0*/  LEA.HI.X.SX32 R23, R13, R33.reuse, 0x1, P0 ;  /* 0x000000210d177211 */ /* 0x080fe400000f0eff */
[-C--:B------:R-:W-:Y:S01]  /*1ac0*/  LEA.HI.X.SX32 R21, R14, R33.reuse, 0x1, P1 ;  /* 0x000000210e157211 */ /* 0x080fe200008f0eff */
[C---:B--2---:R-:W-:Y:S01]  /*1ad0*/  IMAD R10, R35.reuse, 0x4, R9 ;  /* 0x00000004230a7824 */ /* 0x044fe200078e0209 */
[----:B------:R-:W-:Y:S01]  /*1ae0*/  LEA.HI.X.SX32 R13, R2, R33, 0x1, P2 ;  /* 0x00000021020d7211 */ /* 0x000fe200010f0eff */
[----:B------:R0:W-:Y:S02]  /*1af0*/  STL.64 [R1+0x98], R22 ;  /* 0x0000981601007387 */ /* 0x0001e40000100a00 */
[----:B------:R-:W-:-:S02]  /*1b00*/  IMAD R11, R35, 0x4, R10 ;  /* 0x00000004230b7824 */ /* 0x000fc400078e020a */
[----:B------:R1:W-:Y:S02]  /*1b10*/  STL.64 [R1+0x90], R20 ;  /* 0x0000901401007387 */ /* 0x0003e40000100a00 */
[C---:B------:R-:W-:Y:S01]  /*1b20*/  IMAD R2, R35.reuse, 0x4, R11 ;  /* 0x0000000423027824 */ /* 0x040fe200078e020b */
[-C--:B0-----:R-:W-:Y:S02]  /*1b30*/  LEA R22, P0, R16, R249.reuse, 0x1 ;  /* 0x000000f910167211 */ /* 0x081fe400078008ff */
[----:B-1----:R-:W-:Y:S02]  /*1b40*/  LEA R20, P1, R6, R249, 0x1 ;  /* 0x000000f906147211 */ /* 0x002fe400078208ff */
[-C--:B------:R-:W-:Y:S02]  /*1b50*/  LEA.HI.X.SX32 R23, R16, R33.reuse, 0x1, P0 ;  /* 0x0000002110177211 */ /* 0x080fe400000f0eff */
[----:B------:R-:W-:Y:S01]  /*1b60*/  LEA.HI.X.SX32 R21, R6, R33, 0x1, P1 ;  /* 0x0000002106157211 */ /* 0x000fe200008f0eff */
[----:B------:R-:W-:Y:S01]  /*1b70*/  IMAD R6, R35, 0x4, R2 ;  /* 0x0000000423067824 */ /* 0x000fe200078e0202 */
[C---:B------:R-:W-:Y:S01]  /*1b80*/  LEA R14, P1, R5.reuse, R249, 0x1 ;  /* 0x000000f9050e7211 */ /* 0x040fe200078208ff */
[----:B------:R0:W-:Y:S03]  /*1b90*/  STL.64 [R1+0x80], R22 ;  /* 0x0000801601007387 */ /* 0x0001e60000100a00 */
[----:B------:R-:W-:Y:S01]  /*1ba0*/  LEA.HI.X.SX32 R15, R5, R33, 0x1, P1 ;  /* 0x00000021050f7211 */ /* 0x000fe200008f0eff */
[----:B------:R1:W-:Y:S04]  /*1bb0*/  STL.64 [R1+0x78], R20 ;  /* 0x0000781401007387 */ /* 0x0003e80000100a00 */
[----:B------:R2:W-:Y:S01]  /*1bc0*/  STL.64 [R1+0x70], R12 ;  /* 0x0000700c01007387 */ /* 0x0005e20000100a00 */
[----:B0-----:R-:W-:Y:S01]  /*1bd0*/  IMAD R23, R3, 0x90, RZ ;  /* 0x0000009003177824 */ /* 0x001fe200078e02ff */
[----:B------:R-:W-:-:S02]  /*1be0*/  LOP3.LUT R3, R24, 0x40, RZ, 0x3c, !PT ;  /* 0x0000004018037812 */ /* 0x000fc400078e3cff */
[CC--:B-1----:R-:W-:Y:S02]  /*1bf0*/  LEA R20, P0, R4.reuse, R249.reuse, 0x1 ;  /* 0x000000f904147211 */ /* 0x0c2fe400078008ff */
[----:B------:R-:W-:Y:S02]  /*1c00*/  LOP3.LUT R23, R23, 0x30, R30, 0x78, !PT ;  /* 0x0000003017177812 */ /* 0x000fe400078e781e */
[----:B--2---:R-:W-:Y:S02]  /*1c10*/  LEA R12, P2, R7, R249, 0x1 ;  /* 0x000000f9070c7211 */ /* 0x004fe400078408ff */
[-C--:B------:R-:W-:Y:S01]  /*1c20*/  LEA.HI.X.SX32 R21, R4, R33.reuse, 0x1, P0 ;  /* 0x0000002104157211 */ /* 0x080fe200000f0eff */
[----:B------:R-:W-:Y:S01]  /*1c30*/  IMAD R4, R35, 0x4, R6 ;  /* 0x0000000423047824 */ /* 0x000fe200078e0206 */
[----:B------:R-:W-:-:S03]  /*1c40*/  LEA.HI.X.SX32 R13, R7, R33, 0x1, P2 ;  /* 0x00000021070d7211 */ /* 0x000fc600010f0eff */
[----:B------:R0:W-:Y:S01]  /*1c50*/  STL.64 [R1+0x68], R20 ;  /* 0x0000681401007387 */ /* 0x0001e20000100a00 */
[----:B------:R-:W-:-:S03]  /*1c60*/  IMAD R5, R35, 0x4, R4 ;  /* 0x0000000423057824 */ /* 0x000fc600078e0204 */
[----:B------:R1:W-:Y:S01]  /*1c70*/  STL.64 [R1+0x60], R14 ;  /* 0x0000600e01007387 */ /* 0x0003e20000100a00 */
[----:B------:R-:W-:-:S03]  /*1c80*/  IMAD R7, R35, 0x4, R5 ;  /* 0x0000000423077824 */ /* 0x000fc600078e0205 */
[----:B------:R2:W-:Y:S01]  /*1c90*/  STL.64 [R1+0x58], R12 ;  /* 0x0000580c01007387 */ /* 0x0005e20000100a00 */
[CC--:B0-----:R-:W-:Y:S02]  /*1ca0*/  LEA R20, P0, R8.reuse, R249.reuse, 0x1 ;  /* 0x000000f908147211 */ /* 0x0c1fe400078008ff */
[----:B-1----:R-:W-:Y:S02]  /*1cb0*/  LEA R14, P1, R9, R249, 0x1 ;  /* 0x000000f9090e7211 */ /* 0x002fe400078208ff */
[----:B------:R-:W-:Y:S01]  /*1cc0*/  LEA.HI.X.SX32 R21, R8, R33, 0x1, P0 ;  /* 0x0000002108157211 */ /* 0x000fe200000f0eff */
[----:B------:R-:W-:Y:S01]  /*1cd0*/  IMAD R8, R35, 0x4, R7 ;  /* 0x0000000423087824 */ /* 0x000fe200078e0207 */
[C---:B--2---:R-:W-:Y:S02]  /*1ce0*/  LEA R12, P2, R10.reuse, R249, 0x1 ;  /* 0x000000f90a0c7211 */ /* 0x044fe400078408ff */
[-C--:B------:R-:W-:Y:S01]  /*1cf0*/  LEA.HI.X.SX32 R15, R9, R33.reuse, 0x1, P1 ;  /* 0x00000021090f7211 */ /* 0x080fe200008f0eff */
[----:B------:R0:W-:Y:S01]  /*1d00*/  STL.64 [R1+0x50], R20 ;  /* 0x0000501401007387 */ /* 0x0001e20000100a00 */
[----:B------:R-:W-:-:S03]  /*1d10*/  LEA.HI.X.SX32 R13, R10, R33, 0x1, P2 ;  /* 0x000000210a0d7211 */ /* 0x000fc600010f0eff */
[----:B------:R1:W-:Y:S04]  /*1d20*/  STL.64 [R1+0x48], R14 ;  /* 0x0000480e01007387 */ /* 0x0003e80000100a00 */
[----:B------:R2:W-:Y:S01]  /*1d30*/  STL.64 [R1+0x40], R12 ;  /* 0x0000400c01007387 */ /* 0x0005e20000100a00 */
[CC--:B0-----:R-:W-:Y:S02]  /*1d40*/  LEA R20, P0, R11.reuse, R249.reuse, 0x1 ;  /* 0x000000f90b147211 */ /* 0x0c1fe400078008ff */
[----:B-1----:R-:W-:Y:S02]  /*1d50*/  LEA R14, P1, R2, R249, 0x1 ;  /* 0x000000f9020e7211 */ /* 0x002fe400078208ff */
[----:B------:R-:W-:Y:S02]  /*1d60*/  LEA.HI.X.SX32 R21, R11, R33, 0x1, P0 ;  /* 0x000000210b157211 */ /* 0x000fe400000f0eff */
[----:B--2---:R-:W-:-:S02]  /*1d70*/  LEA R12, P2, R6, R249, 0x1 ;  /* 0x000000f9060c7211 */ /* 0x004fc400078408ff */
[-C--:B------:R-:W-:Y:S01]  /*1d80*/  LEA.HI.X.SX32 R15, R2, R33.reuse, 0x1, P1 ;  /* 0x00000021020f7211 */ /* 0x080fe200008f0eff */
[----:B------:R0:W-:Y:S01]  /*1d90*/  STL.64 [R1+0x38], R20 ;  /* 0x0000381401007387 */ /* 0x0001e20000100a00 */
[----:B------:R-:W-:Y:S01]  /*1da0*/  LEA.HI.X.SX32 R13, R6, R33, 0x1, P2 ;  /* 0x00000021060d7211 */ /* 0x000fe200010f0eff */
[----:B------:R-:W-:Y:S01]  /*1db0*/  IMAD R2, R35, 0x4, R8 ;  /* 0x0000000423027824 */ /* 0x000fe200078e0208 */
[----:B------:R-:W-:Y:S01]  /*1dc0*/  LEA R10, P2, R7, R249, 0x1 ;  /* 0x000000f9070a7211 */ /* 0x000fe200078408ff */
[----:B------:R1:W-:Y:S02]  /*1dd0*/  STL.64 [R1+0x30], R14 ;  /* 0x0000300e01007387 */ /* 0x0003e40000100a00 */
[----:B------:R-:W-:Y:S01]  /*1de0*/  IMAD R6, R35, 0x4, R2 ;  /* 0x0000000423067824 */ /* 0x000fe200078e0202 */
[----:B------:R-:W-:Y:S01]  /*1df0*/  LEA.HI.X.SX32 R11, R7, R33, 0x1, P2 ;  /* 0x00000021070b7211 */ /* 0x000fe200010f0eff */
[----:B------:R2:W-:Y:S03]  /*1e00*/  STL.64 [R1+0x28], R12 ;  /* 0x0000280c01007387 */ /* 0x0005e60000100a00 */
[----:B------:R-:W-:Y:S01]  /*1e10*/  LEA R250, P2, R6, R249, 0x1 ;  /* 0x000000f906fa7211 */ /* 0x000fe200078408ff */
[----:B0-----:R-:W-:-:S03]  /*1e20*/  IMAD.MOV.U32 R21, RZ, RZ, RZ ;  /* 0x000000ffff157224 */ /* 0x001fc600078e00ff */
[----:B------:R-:W-:Y:S02]  /*1e30*/  LEA.HI.X.SX32 R251, R6, R33, 0x1, P2 ;  /* 0x0000002106fb7211 */ /* 0x000fe400010f0eff */
[CC--:B-1----:R-:W-:Y:S02]  /*1e40*/  LEA R14, P0, R4.reuse, R249.reuse, 0x1 ;  /* 0x000000f9040e7211 */ /* 0x0c2fe400078008ff */
[----:B--2---:R-:W-:Y:S02]  /*1e50*/  LEA R12, P1, R5, R249, 0x1 ;  /* 0x000000f9050c7211 */ /* 0x004fe400078208ff */
[-C--:B------:R-:W-:Y:S01]  /*1e60*/  LEA.HI.X.SX32 R15, R4, R33.reuse, 0x1, P0 ;  /* 0x00000021040f7211 */ /* 0x080fe200000f0eff */
[----:B------:R-:W-:Y:S01]  /*1e70*/  IMAD R4, R35, 0x4, R6 ;  /* 0x0000000423047824 */ /* 0x000fe200078e0206 */
[----:B------:R-:W-:Y:S02]  /*1e80*/  LEA.HI.X.SX32 R13, R5, R33, 0x1, P1 ;  /* 0x00000021050d7211 */ /* 0x000fe400008f0eff */
[----:B------:R-:W-:Y:S01]  /*1e90*/  LOP3.LUT R5, R18, 0x40, RZ, 0x3c, !PT ;  /* 0x0000004012057812 */ /* 0x000fe200078e3cff */
[----:B------:R-:W-:Y:S01]  /*1ea0*/  STL.64 [R1+0x20], R14 ;  /* 0x0000200e01007387 */ /* 0x000fe20000100a00 */
[----:B------:R-:W-:-:S03]  /*1eb0*/  LEA R248, P3, R4, R249, 0x1 ;  /* 0x000000f904f87211 */ /* 0x000fc600078608ff */
[----:B------:R0:W-:Y:S04]  /*1ec0*/  STL.64 [R1+0x18], R12 ;  /* 0x0000180c01007387 */ /* 0x0001e80000100a00 */
[----:B------:R1:W-:Y:S01]  /*1ed0*/  STL.64 [R1+0x10], R10 ;  /* 0x0000100a01007387 */ /* 0x0003e20000100a00 */
[-C--:B0-----:R-:W-:Y:S02]  /*1ee0*/  LEA R12, P0, R8, R249.reuse, 0x1 ;  /* 0x000000f9080c7211 */ /* 0x081fe400078008ff */
[----:B-1----:R-:W-:Y:S02]  /*1ef0*/  LEA R10, P1, R2, R249, 0x1 ;  /* 0x000000f9020a7211 */ /* 0x002fe400078208ff */
[-C--:B------:R-:W-:Y:S02]  /*1f00*/  LEA.HI.X.SX32 R13, R8, R33.reuse, 0x1, P0 ;  /* 0x00000021080d7211 */ /* 0x080fe400000f0eff */
[-C--:B------:R-:W-:Y:S01]  /*1f10*/  LEA.HI.X.SX32 R11, R2, R33.reuse, 0x1, P1 ;  /* 0x00000021020b7211 */ /* 0x080fe200008f0eff */
[----:B------:R-:W-:Y:S01]  /*1f20*/  IMAD.MOV.U32 R2, RZ, RZ, RZ ;  /* 0x000000ffff027224 */ /* 0x000fe200078e00ff */
[----:B------:R-:W-:Y:S01]  /*1f30*/  LEA.HI.X.SX32 R249, R4, R33, 0x1, P3 ;  /* 0x0000002104f97211 */ /* 0x000fe200018f0eff */
[----:B------:R0:W-:Y:S01]  /*1f40*/  STL.64 [R1+0x8], R12 ;  /* 0x0000080c01007387 */ /* 0x0001e20000100a00 */
[----:B------:R-:W-:-:S03]  /*1f50*/  LOP3.LUT R4, R23, 0x40, RZ, 0x3c, !PT ;  /* 0x0000004017047812 */ /* 0x000fc600078e3cff */
[----:B------:R0:W-:Y:S04]  /*1f60*/  STL.64 [R1], R10 ;  /* 0x0000000a01007387 */ /* 0x0001e80000100a00 */
.L_x_1:
[----:B------:R-:W2:Y:S04]  /*1f70*/  LDL.64 R4, [R1+0xe8] ;  /* 0x0000e80001047983 */ /* 0x000ea80000100a00 */
[----:B------:R-:W3:Y:S04]  /*1f80*/  LDL.64 R6, [R1+0xe0] ;  /* 0x0000e00001067983 */ /* 0x000ee80000100a00 */
[----:B------:R-:W4:Y:S04]  /*1f90*/  LDL.64 R28, [R1+0xb8] ;  /* 0x0000b800011c7983 */ /* 0x000f280000100a00 */
[----:B------:R-:W5:Y:S04]  /*1fa0*/  LDL.64 R14, [R1+0xc0] ;  /* 0x0000c000010e7983 */ /* 0x000f680000100a00 */
[----:B------:R-:W5:Y:S04]  /*1fb0*/  LDL.64 R8, [R1+0xd8] ;  /* 0x0000d80001087983 */ /* 0x000f680000100a00 */
[----:B------:R-:W5:Y:S04]  /*1fc0*/  LDL.64 R80, [R1+0x78] ;  /* 0x0000780001507983 */ /* 0x000f680000100a00 */
[----:B0-----:R-:W5:Y:S04]  /*1fd0*/  LDL.64 R10, [R1+0xd0] ;  /* 0x0000d000010a7983 */ /* 0x001f680000100a00 */
[----:B------:R-:W5:Y:S04]  /*1fe0*/  LDL.64 R12, [R1+0xc8] ;  /* 0x0000c800010c7983 */ /* 0x000f680000100a00 */
        /* <DEDUP_REMOVED lines=16> */
[----:B------:R-:W5:Y:S01]  /*20f0*/  LDL.64 R82, [R1+0x10] ;  /* 0x0000100001527983 */ /* 0x000f620000100a00 */
[----:B--2---:R-:W-:-:S04]  /*2100*/  IMAD.WIDE R4, R21, 0x2, R4 ;  /* 0x0000000215047825 */ /* 0x004fc800078e0204 */
[C---:B---3--:R-:W-:Y:S01]  /*2110*/  IMAD.WIDE R6, R21.reuse, 0x2, R6 ;  /* 0x0000000215067825 */ /* 0x048fe200078e0206 */
[----:B------:R0:W2:Y:S04]  /*2120*/  LDG.E.U16 R3, [R4.64] ;  /* 0x0000000604037981 */ /* 0x0000a8000c1e1500 */
[----:B------:R1:W3:Y:S01]  /*2130*/  LDG.E.U16 R16, [R6.64] ;  /* 0x0000000606107981 */ /* 0x0002e2000c1e1500 */
[----:B----4-:R-:W-:-:S03]  /*2140*/  IMAD.WIDE R28, R21, 0x2, R28 ;  /* 0x00000002151c7825 */ /* 0x010fc600078e021c */
[----:B0-----:R-:W4:Y:S04]  /*2150*/  LDL.64 R4, [R1+0x88] ;  /* 0x0000880001047983 */ /* 0x001f280000100a00 */
[----:B-1----:R-:W2:Y:S01]  /*2160*/  LDL.64 R6, [R1+0x80] ;  /* 0x0000800001067983 */ /* 0x002ea20000100a00 */
[----:B-----5:R-:W-:-:S03]  /*2170*/  IMAD.WIDE R14, R21, 0x2, R14 ;  /* 0x00000002150e7825 */ /* 0x020fc600078e020e */
[----:B------:R0:W5:Y:S01]  /*2180*/  LDG.E.U16 R39, [R28.64] ;  /* 0x000000061c277981 */ /* 0x000162000c1e1500 */
[----:B------:R-:W-:-:S03]  /*2190*/  IMAD.WIDE R8, R21, 0x2, R8 ;  /* 0x0000000215087825 */ /* 0x000fc600078e0208 */
[----:B------:R1:W3:Y:S04]  /*21a0*/  LDG.E.U16 R22, [R14.64] ;  /* 0x000000060e167981 */ /* 0x0002e8000c1e1500 */
[----:B------:R1:W3:Y:S04]  /*21b0*/  LDG.E.U16 R27, [R8.64] ;  /* 0x00000006081b7981 */ /* 0x0002e8000c1e1500 */
[----:B0-----:R-:W3:Y:S04]  /*21c0*/  LDL.64 R28, [R1+0x58] ;  /* 0x00005800011c7983 */ /* 0x001ee80000100a00 */
[----:B-1----:R-:W5:Y:S01]  /*21d0*/  LDL.64 R14, [R1+0x60] ;  /* 0x00006000010e7983 */ /* 0x002f620000100a00 */
[----:B------:R-:W-:-:S03]  /*21e0*/  IMAD.WIDE R8, R21, 0x2, R80 ;  /* 0x0000000215087825 */ /* 0x000fc600078e0250 */
[----:B------:R-:W5:Y:S01]  /*21f0*/  LDL.64 R80, [R1] ;  /* 0x0000000001507983 */ /* 0x000f620000100a00 */
[----:B------:R-:W-:-:S04]  /*2200*/  IMAD.WIDE R10, R21, 0x2, R10 ;  /* 0x00000002150a7825 */ /* 0x000fc800078e020a */
[C---:B------:R-:W-:Y:S01]  /*2210*/  IMAD.WIDE R12, R21.reuse, 0x2, R12 ;  /* 0x00000002150c7825 */ /* 0x040fe200078e020c */
[----:B------:R0:W5:Y:S03]  /*2220*/  LDG.E.U16 R20, [R10.64] ;  /* 0x000000060a147981 */ /* 0x000166000c1e1500 */
[C---:B------:R-:W-:Y:S01]  /*2230*/  IMAD.WIDE R32, R21.reuse, 0x2, R32 ;  /* 0x0000000215207825 */ /* 0x040fe200078e0220 */
[----:B------:R1:W5:Y:S03]  /*2240*/  LDG.E.U16 R37, [R12.64] ;  /* 0x000000060c257981 */ /* 0x000366000c1e1500 */
[----:B------:R-:W-:-:S04]  /*2250*/  IMAD.WIDE R34, R21, 0x2, R34 ;  /* 0x0000000215227825 */ /* 0x000fc800078e0222 */
[C---:B0-----:R-:W-:Y:S01]  /*2260*/  IMAD.WIDE R10, R21.reuse, 0x2, R46 ;  /* 0x00000002150a7825 */ /* 0x041fe200078e022e */
[----:B------:R0:W5:Y:S03]  /*2270*/  LDG.E.U16 R38, [R34.64] ;  /* 0x0000000622267981 */ /* 0x000166000c1e1500 */
[C---:B------:R-:W-:Y:S01]  /*2280*/  IMAD.WIDE R48, R21.reuse, 0x2, R42 ;  /* 0x0000000215307825 */ /* 0x040fe200078e022a */
[----:B------:R0:W5:Y:S03]  /*2290*/  LDG.E.U16 R47, [R8.64] ;  /* 0x00000006082f7981 */ /* 0x000166000c1e1500 */
[C---:B-1----:R-:W-:Y:S01]  /*22a0*/  IMAD.WIDE R12, R21.reuse, 0x2, R44 ;  /* 0x00000002150c7825 */ /* 0x042fe200078e022c */
[----:B------:R1:W5:Y:S03]  /*22b0*/  LDG.E.U16 R43, [R48.64] ;  /* 0x00000006302b7981 */ /* 0x000366000c1e1500 */
[C---:B------:R-:W-:Y:S01]  /*22c0*/  IMAD.WIDE R50, R21.reuse, 0x2, R40 ;  /* 0x0000000215327825 */ /* 0x040fe200078e0228 */
[----:B------:R1:W5:Y:S03]  /*22d0*/  LDG.E.U16 R44, [R10.64] ;  /* 0x000000060a2c7981 */ /* 0x000366000c1e1500 */
[C---:B0-----:R-:W-:Y:S01]  /*22e0*/  IMAD.WIDE R8, R21.reuse, 0x2, R90 ;  /* 0x0000000215087825 */ /* 0x041fe200078e025a */
[----:B------:R0:W5:Y:S03]  /*22f0*/  LDG.E.U16 R41, [R32.64] ;  /* 0x0000000620297981 */ /* 0x000166000c1e1500 */
[C---:B------:R-:W-:Y:S01]  /*2300*/  IMAD.WIDE R34, R21.reuse, 0x2, R68 ;  /* 0x0000000215227825 */ /* 0x040fe200078e0244 */
[----:B------:R2:W5:Y:S03]  /*2310*/  LDG.E.U16 R40, [R50.64] ;  /* 0x0000000632287981 */ /* 0x000566000c1e1500 */
[C---:B-1----:R-:W-:Y:S01]  /*2320*/  IMAD.WIDE R10, R21.reuse, 0x2, R250 ;  /* 0x00000002150a7825 */ /* 0x042fe200078e02fa */
[----:B------:R1:W5:Y:S03]  /*2330*/  LDG.E.U16 R49, [R12.64] ;  /* 0x000000060c317981 */ /* 0x000366000c1e1500 */
[C---:B0-----:R-:W-:Y:S01]  /*2340*/  IMAD.WIDE R32, R21.reuse, 0x2, R70 ;  /* 0x0000000215207825 */ /* 0x041fe200078e0246 */
[----:B------:R-:W5:Y:S03]  /*2350*/  LDG.E.U16 R9, [R8.64] ;  /* 0x0000000608097981 */ /* 0x000f66000c1e1500 */
[C---:B------:R-:W-:Y:S01]  /*2360*/  IMAD.WIDE R30, R21.reuse, 0x2, R30 ;  /* 0x00000002151e7825 */ /* 0x040fe200078e021e */
[----:B------:R0:W5:Y:S04]  /*2370*/  LDG.E.U16 R69, [R32.64] ;  /* 0x0000000620457981 */ /* 0x000168000c1e1500 */
[----:B------:R0:W5:Y:S04]  /*2380*/  LDG.E.U16 R71, [R34.64] ;  /* 0x0000000622477981 */ /* 0x000168000c1e1500 */
[----:B------:R-:W5:Y:S04]  /*2390*/  LDG.E.U16 R11, [R10.64] ;  /* 0x000000060a0b7981 */ /* 0x000f68000c1e1500 */
[----:B------:R0:W5:Y:S01]  /*23a0*/  LDG.E.U16 R36, [R30.64] ;  /* 0x000000061e247981 */ /* 0x000162000c1e1500 */
[----:B-1----:R-:W-:-:S04]  /*23b0*/  IMAD.WIDE R12, R21, 0x2, R88 ;  /* 0x00000002150c7825 */ /* 0x002fc800078e0258 */
[C---:B0-----:R-:W-:Y:S02]  /*23c0*/  IMAD.WIDE R34, R21.reuse, 0x2, R248 ;  /* 0x0000000215227825 */ /* 0x041fe400078e02f8 */
[----:B------:R-:W5:Y:S02]  /*23d0*/  LDG.E.U16 R12, [R12.64] ;  /* 0x000000060c0c7981 */ /* 0x000f64000c1e1500 */
[C---:B------:R-:W-:Y:S02]  /*23e0*/  IMAD.WIDE R30, R21.reuse, 0x2, R100 ;  /* 0x00000002151e7825 */ /* 0x040fe400078e0264 */
[----:B------:R-:W5:Y:S04]  /*23f0*/  LDG.E.U16 R34, [R34.64] ;  /* 0x0000000622227981 */ /* 0x000f68000c1e1500 */
[----:B------:R0:W5:Y:S02]  /*2400*/  LDG.E.U16 R48, [R30.64] ;  /* 0x000000061e307981 */ /* 0x000164000c1e1500 */
[----:B0-----:R-:W-:-:S06]  /*2410*/  IMAD.WIDE R30, R21, 0x2, R82 ;  /* 0x00000002151e7825 */ /* 0x001fcc00078e0252 */
[----:B------:R-:W5:Y:S01]  /*2420*/  LDG.E.U16 R30, [R30.64] ;  /* 0x000000061e1e7981 */ /* 0x000f62000c1e1500 */
[----:B----4-:R-:W-:-:S04]  /*2430*/  IMAD.WIDE R4, R21, 0x2, R4 ;  /* 0x0000000215047825 */ /* 0x010fc800078e0204 */
[C---:B--2---:R-:W-:Y:S01]  /*2440*/  IMAD.WIDE R6, R21.reuse, 0x2, R6 ;  /* 0x0000000215067825 */ /* 0x044fe200078e0206 */
[----:B------:R0:W2:Y:S04]  /*2450*/  LDG.E.U16 R45, [R4.64] ;  /* 0x00000006042d7981 */ /* 0x0000a8000c1e1500 */
[----:B------:R1:W4:Y:S01]  /*2460*/  LDG.E.U16 R42, [R6.64] ;  /* 0x00000006062a7981 */ /* 0x000322000c1e1500 */
[----:B0-----:R-:W-:-:S04]  /*2470*/  IMAD.WIDE R4, R21, 0x2, R98 ;  /* 0x0000000215047825 */ /* 0x001fc800078e0262 */
[C---:B-1----:R-:W-:Y:S02]  /*2480*/  IMAD.WIDE R6, R21.reuse, 0x2, R96 ;  /* 0x0000000215067825 */ /* 0x042fe400078e0260 */
[----:B------:R-:W4:Y:S02]  /*2490*/  LDG.E.U16 R5, [R4.64] ;  /* 0x0000000604057981 */ /* 0x000f24000c1e1500 */
[C---:B---3--:R-:W-:Y:S02]  /*24a0*/  IMAD.WIDE R28, R21.reuse, 0x2, R28 ;  /* 0x00000002151c7825 */ /* 0x048fe400078e021c */
[----:B------:R-:W3:Y:S02]  /*24b0*/  LDG.E.U16 R7, [R6.64] ;  /* 0x0000000606077981 */ /* 0x000ee4000c1e1500 */
[C---:B-----5:R-:W-:Y:S02]  /*24c0*/  IMAD.WIDE R14, R21.reuse, 0x2, R14 ;  /* 0x00000002150e7825 */ /* 0x060fe400078e020e */
[----:B------:R0:W5:Y:S04]  /*24d0*/  LDG.E.U16 R51, [R28.64] ;  /* 0x000000061c337981 */ /* 0x000168000c1e1500 */
[----:B------:R1:W5:Y:S01]  /*24e0*/  LDG.E.U16 R46, [R14.64] ;  /* 0x000000060e2e7981 */ /* 0x000362000c1e1500 */
[----:B------:R-:W-:-:S04]  /*24f0*/  IMAD.WIDE R32, R21, 0x2, R80 ;  /* 0x0000000215207825 */ /* 0x000fc800078e0250 */
[C---:B0-----:R-:W-:Y:S02]  /*2500*/  IMAD.WIDE R28, R21.reuse, 0x2, R84 ;  /* 0x00000002151c7825 */ /* 0x041fe400078e0254 */
[----:B------:R-:W5:Y:S02]  /*2510*/  LDG.E.U16 R32, [R32.64] ;  /* 0x0000000620207981 */ /* 0x000f64000c1e1500 */
[----:B-1----:R-:W-:Y:S02]  /*2520*/  IMAD.WIDE R14, R21, 0x2, R86 ;  /* 0x00000002150e7825 */ /* 0x002fe400078e0256 */
[----:B------:R-:W5:Y:S04]  /*2530*/  LDG.E.U16 R28, [R28.64] ;  /* 0x000000061c1c7981 */ /* 0x000f68000c1e1500 */
[----:B------:R-:W5:Y:S04]  /*2540*/  LDG.E.U16 R14, [R14.64] ;  /* 0x000000060e0e7981 */ /* 0x000f68000c1e1500 */
[----:B------:R-:W-:Y:S01]  /*2550*/  BAR.SYNC.DEFER_BLOCKING 0x0 ;  /* 0x0000000000007b1d */ /* 0x000fe20000010000 */
[----:B------:R-:W-:-:S05]  /*2560*/  LOP3.LUT R50, R18, 0x40, RZ, 0x3c, !PT ;  /* 0x0000004012327812 */ /* 0x000fca00078e3cff */
[----:B------:R0:W-:Y:S04]  /*2570*/  STS.U16 [R18+0x4000], R3 ;  /* 0x0040000312007388 */ /* 0x0001e80000000400 */
        /* <DEDUP_REMOVED lines=10> */
[----:B------:R-:W-:Y:S01]  /*2620*/  STS.U16 [R18+0x7c00], R11 ;  /* 0x007c000b12007388 */ /* 0x000fe20000000400 */
[----:B0-----:R-:W-:-:S03]  /*2630*/  LOP3.LUT R3, R23, 0x40, RZ, 0x3c, !PT ;  /* 0x0000004017037812 */ /* 0x001fc600078e3cff */
[----:B--2---:R-:W-:Y:S04]  /*2640*/  STS.U16 [R18+0x5800], R45 ;  /* 0x0058002d12007388 */ /* 0x004fe80000000400 */
[----:B----4-:R-:W-:Y:S04]  /*2650*/  STS.U16 [R18+0x7000], R5 ;  /* 0x0070000512007388 */ /* 0x010fe80000000400 */
[----:B---3--:R-:W-:Y:S04]  /*2660*/  STS.U16 [R18+0x7400], R7 ;  /* 0x0074000712007388 */ /* 0x008fe80000000400 */
[----:B-----5:R-:W-:Y:S04]  /*2670*/  STS.U16 [R18+0x6400], R51 ;  /* 0x0064003312007388 */ /* 0x020fe80000000400 */
        /* <DEDUP_REMOVED lines=16> */
[----:B------:R-:W-:Y:S06]  /*2780*/  BAR.SYNC.DEFER_BLOCKING 0x0 ;  /* 0x0000000000007b1d */ /* 0x000fec0000010000 */
[----:B------:R-:W-:Y:S04]  /*2790*/  LDSM.16.MT88.4 R200, [R19] ;  /* 0x0000000013c8783b */ /* 0x000fe80000004200 */
[----:B------:R-:W0:Y:S04]  /*27a0*/  LDSM.16.M88.4 R8, [R23+0x4000] ;  /* 0x004000001708783b */ /* 0x000e280000000200 */
[----:B------:R-:W-:Y:S04]  /*27b0*/  LDSM.16.MT88.4 R4, [R19+0x1000] ;  /* 0x001000001304783b */ /* 0x000fe80000004200 */
[----:B------:R-:W1:Y:S04]  /*27c0*/  LDSM.16.M88.4 R48, [R23+0x7400] ;  /* 0x007400001730783b */ /* 0x000e680000000200 */
[----:B------:R-:W2:Y:S04]  /*27d0*/  LDSM.16.M88.4 R196, [R23+0x4400] ;  /* 0x0044000017c4783b */ /* 0x000ea80000000200 */
[----:B------:R-:W3:Y:S04]  /*27e0*/  LDSM.16.M88.4 R36, [R23+0x4800] ;  /* 0x004800001724783b */ /* 0x000ee80000000200 */
[----:B------:R-:W4:Y:S04]  /*27f0*/  LDSM.16.M88.4 R188, [R23+0x4c00] ;  /* 0x004c000017bc783b */ /* 0x000f280000000200 */
[----:B------:R-:W5:Y:S04]  /*2800*/  LDSM.16.M88.4 R184, [R23+0x5000] ;  /* 0x0050000017b8783b */ /* 0x000f680000000200 */
[----:B------:R-:W2:Y:S04]  /*2810*/  LDSM.16.M88.4 R180, [R23+0x5400] ;  /* 0x0054000017b4783b */ /* 0x000ea80000000200 */
[----:B------:R-:W2:Y:S04]  /*2820*/  LDSM.16.M88.4 R132, [R23+0x5800] ;  /* 0x005800001784783b */ /* 0x000ea80000000200 */
[----:B------:R-:W3:Y:S01]  /*2830*/  LDSM.16.M88.4 R172, [R23+0x5c00] ;  /* 0x005c000017ac783b */ /* 0x000ee20000000200 */
[C---:B0-----:R-:W-:Y:S03]  /*2840*/  HMMA.16816.F32.BF16 R44, R200.reuse, R8, RZ ;  /* 0x00000008c82c723c */ /* 0x041fe600000418ff */
[----:B------:R-:W0:Y:S04]  /*2850*/  LDSM.16.M88.4 R112, [R23+0x6000] ;  /* 0x006000001770783b */ /* 0x000e280000000200 */
[----:B------:R-:W0:Y:S01]  /*2860*/  LDSM.16.M88.4 R108, [R23+0x6400] ;  /* 0x00640000176c783b */ /* 0x000e220000000200 */
[----:B-1----:R-:W-:Y:S03]  /*2870*/  HMMA.16816.F32.BF16 R88, R200, R48, RZ ;  /* 0x00000030c858723c */ /* 0x002fe600000418ff */
[----:B------:R-:W1:Y:S04]  /*2880*/  LDSM.16.M88.4 R116, [R23+0x6800] ;  /* 0x006800001774783b */ /* 0x000e680000000200 */
[----:B------:R-:W0:Y:S04]  /*2890*/  LDSM.16.M88.4 R12, [R23+0x6c00] ;  /* 0x006c0000170c783b */ /* 0x000e280000000200 */
[----:B------:R-:W0:Y:S04]  /*28a0*/  LDSM.16.M88.4 R68, [R23+0x7000] ;  /* 0x007000001744783b */ /* 0x000e280000000200 */
[----:B------:R-:W0:Y:S01]  /*28b0*/  LDSM.16.M88.4 R84, [R23+0x7800] ;  /* 0x007800001754783b */ /* 0x000e220000000200 */
[----:B------:R-:W-:Y:S03]  /*28c0*/  HMMA.16816.F32.BF16 R8, R4, R10, R44 ;  /* 0x0000000a0408723c */ /* 0x000fe6000004182c */
[----:B------:R-:W0:Y:S04]  /*28d0*/  LDSM.16.M88.4 R28, [R23+0x7c00] ;  /* 0x007c0000171c783b */ /* 0x000e280000000200 */
[----:B------:R-:W-:Y:S04]  /*28e0*/  LDSM.16.MT88.4 R44, [R19+0x2000] ;  /* 0x00200000132c783b */ /* 0x000fe80000004200 */
[----:B------:R-:W0:Y:S01]  /*28f0*/  LDSM.16.M88.4 R124, [R3+0x4000] ;  /* 0x00400000037c783b */ /* 0x000e220000000200 */
[C---:B--2---:R-:W-:Y:S03]  /*2900*/  HMMA.16816.F32.BF16 R40, R200.reuse, R196, RZ ;  /* 0x000000c4c828723c */ /* 0x044fe600000418ff */
[----:B------:R-:W-:Y:S04]  /*2910*/  LDSM.16.M88.4 R128, [R3+0x4400] ;  /* 0x004400000380783b */ /* 0x000fe80000000200 */
[----:B------:R-:W-:Y:S01]  /*2920*/  LDSM.16.M88.4 R176, [R3+0x5800] ;  /* 0x0058000003b0783b */ /* 0x000fe20000000200 */
[C---:B---3--:R-:W-:Y:S08]  /*2930*/  HMMA.16816.F32.BF16 R192, R200.reuse, R36, RZ ;  /* 0x00000024c8c0723c */ /* 0x048ff000000418ff */
[----:B----4-:R-:W-:Y:S08]  /*2940*/  HMMA.16816.F32.BF16 R32, R200, R188, RZ ;  /* 0x000000bcc820723c */ /* 0x010ff000000418ff */
[C---:B------:R-:W-:Y:S01]  /*2950*/  HMMA.16816.F32.BF16 R88, R4.reuse, R50, R88 ;  /* 0x000000320458723c */ /* 0x040fe20000041858 */
[----:B------:R-:W2:Y:S07]  /*2960*/  LDSM.16.MT88.4 R48, [R19+0x3000] ;  /* 0x003000001330783b */ /* 0x000eae0000004200 */
[C---:B------:R-:W-:Y:S08]  /*2970*/  HMMA.16816.F32.BF16 R196, R4.reuse, R198, R40 ;  /* 0x000000c604c4723c */ /* 0x040ff00000041828 */
[C---:B------:R-:W-:Y:S08]  /*2980*/  HMMA.16816.F32.BF16 R192, R4.reuse, R38, R192 ;  /* 0x0000002604c0723c */ /* 0x040ff000000418c0 */
[----:B------:R-:W-:Y:S08]  /*2990*/  HMMA.16816.F32.BF16 R188, R4, R190, R32 ;  /* 0x000000be04bc723c */ /* 0x000ff00000041820 */
[C---:B-----5:R-:W-:Y:S08]  /*29a0*/  HMMA.16816.F32.BF16 R168, R200.reuse, R184, RZ ;  /* 0x000000b8c8a8723c */ /* 0x060ff000000418ff */
[C---:B------:R-:W-:Y:S08]  /*29b0*/  HMMA.16816.F32.BF16 R136, R200.reuse, R180, RZ ;  /* 0x000000b4c888723c */ /* 0x040ff000000418ff */
[C---:B------:R-:W-:Y:S08]  /*29c0*/  HMMA.16816.F32.BF16 R32, R200.reuse, R132, RZ ;  /* 0x00000084c820723c */ /* 0x040ff000000418ff */
[C---:B------:R-:W-:Y:S08]  /*29d0*/  HMMA.16816.F32.BF16 R120, R200.reuse, R172, RZ ;  /* 0x000000acc878723c */ /* 0x040ff000000418ff */
[C---:B0-----:R-:W-:Y:S08]  /*29e0*/  HMMA.16816.F32.BF16 R40, R200.reuse, R112, RZ ;  /* 0x00000070c828723c */ /* 0x041ff000000418ff */
[C---:B------:R-:W-:Y:S08]  /*29f0*/  HMMA.16816.F32.BF16 R140, R200.reuse, R108, RZ ;  /* 0x0000006cc88c723c */ /* 0x040ff000000418ff */
[C---:B-1----:R-:W-:Y:S08]  /*2a00*/  HMMA.16816.F32.BF16 R100, R200.reuse, R116, RZ ;  /* 0x00000074c864723c */ /* 0x042ff000000418ff */
[C---:B------:R-:W-:Y:S08]  /*2a10*/  HMMA.16816.F32.BF16 R80, R200.reuse, R12, RZ ;  /* 0x0000000cc850723c */ /* 0x040ff000000418ff */
[C---:B------:R-:W-:Y:S08]  /*2a20*/  HMMA.16816.F32.BF16 R96, R200.reuse, R68, RZ ;  /* 0x00000044c860723c */ /* 0x040ff000000418ff */
[C---:B------:R-:W-:Y:S08]  /*2a30*/  HMMA.16816.F32.BF16 R36, R200.reuse, R84, RZ ;  /* 0x00000054c824723c */ /* 0x040ff000000418ff */
[----:B------:R-:W-:Y:S08]  /*2a40*/  HMMA.16816.F32.BF16 R200, R200, R28, RZ ;  /* 0x0000001cc8c8723c */ /* 0x000ff000000418ff */
[----:B------:R-:W-:Y:S08]  /*2a50*/  HMMA.16816.F32.BF16 R8, R44, R124, R8 ;  /* 0x0000007c2c08723c */ /* 0x000ff00000041808 */
[C---:B------:R-:W-:Y:S01]  /*2a60*/  HMMA.16816.F32.BF16 R184, R4.reuse, R186, R168 ;  /* 0x000000ba04b8723c */ /* 0x040fe200000418a8 */
[----:B------:R-:W-:Y:S07]  /*2a70*/  LDSM.16.M88.4 R168, [R3+0x6000] ;  /* 0x0060000003a8783b */ /* 0x000fee0000000200 */
[C---:B------:R-:W-:Y:S01]  /*2a80*/  HMMA.16816.F32.BF16 R180, R4.reuse, R182, R136 ;  /* 0x000000b604b4723c */ /* 0x040fe20000041888 */
[----:B------:R-:W-:Y:S07]  /*2a90*/  LDSM.16.M88.4 R136, [R3+0x4c00] ;  /* 0x004c00000388783b */ /* 0x000fee0000000200 */
[C---:B------:R-:W-:Y:S01]  /*2aa0*/  HMMA.16816.F32.BF16 R32, R4.reuse, R134, R32 ;  /* 0x000000860420723c */ /* 0x040fe20000041820 */
[----:B------:R-:W-:Y:S07]  /*2ab0*/  LDSM.16.M88.4 R132, [R3+0x5000] ;  /* 0x005000000384783b */ /* 0x000fee0000000200 */
[C---:B------:R-:W-:Y:S01]  /*2ac0*/  HMMA.16816.F32.BF16 R172, R4.reuse, R174, R120 ;  /* 0x000000ae04ac723c */ /* 0x040fe20000041878 */
[----:B------:R-:W0:Y:S07]  /*2ad0*/  LDSM.16.M88.4 R120, [R3+0x4800] ;  /* 0x004800000378783b */ /* 0x000e2e0000000200 */
[C---:B------:R-:W-:Y:S01]  /*2ae0*/  HMMA.16816.F32.BF16 R40, R4.reuse, R114, R40 ;  /* 0x000000720428723c */ /* 0x040fe20000041828 */
[----:B------:R-:W1:Y:S07]  /*2af0*/  LDSM.16.M88.4 R112, [R3+0x5400] ;  /* 0x005400000370783b */ /* 0x000e6e0000000200 */
[C---:B------:R-:W-:Y:S01]  /*2b00*/  HMMA.16816.F32.BF16 R140, R4.reuse, R110, R140 ;  /* 0x0000006e048c723c */ /* 0x040fe2000004188c */
[----:B------:R-:W-:Y:S07]  /*2b10*/  LDSM.16.M88.4 R108, [R3+0x6c00] ;  /* 0x006c0000036c783b */ /* 0x000fee0000000200 */
        /* <DEDUP_REMOVED lines=8> */
[----:B------:R-:W-:Y:S01]  /*2ba0*/  HMMA.16816.F32.BF16 R200, R4, R30, R200 ;  /* 0x0000001e04c8723c */ /* 0x000fe200000418c8 */
[----:B------:R-:W3:Y:S04]  /*2bb0*/  LDSM.16.M88.4 R28, [R3+0x5c00] ;  /* 0x005c0000031c783b */ /* 0x000ee80000000200 */
[----:B------:R-:W4:Y:S03]  /*2bc0*/  LDSM.16.M88.4 R4, [R3+0x6400] ;  /* 0x006400000304783b */ /* 0x000f260000000200 */
[----:B--2---:R-:W-:Y:S01]  /*2bd0*/  HMMA.16816.F32.BF16 R124, R48, R126, R8 ;  /* 0x0000007e307c723c */ /* 0x004fe20000041808 */
[----:B------:R2:W5:Y:S04]  /*2be0*/  LDSM.16.M88.4 R8, [R3+0x7c00] ;  /* 0x007c00000308783b */ /* 0x0005680000000200 */
[----:B------:R-:W2:Y:S03]  /*2bf0*/  S2R R144, SR_TID.X ;  /* 0x0000000000907919 */ /* 0x000ea60000002100 */
[C---:B------:R-:W-:Y:S08]  /*2c00*/  HMMA.16816.F32.BF16 R196, R44.reuse, R128, R196 ;  /* 0x000000802cc4723c */ /* 0x040ff000000418c4 */
[C---:B0-----:R-:W-:Y:S08]  /*2c10*/  HMMA.16816.F32.BF16 R192, R44.reuse, R120, R192 ;  /* 0x000000782cc0723c */ /* 0x041ff000000418c0 */
[----:B------:R-:W-:Y:S01]  /*2c20*/  HMMA.16816.F32.BF16 R188, R44, R136, R188 ;  /* 0x000000882cbc723c */ /* 0x000fe200000418bc */
[----:B--2---:R-:W-:-:S07]  /*2c30*/  LOP3.LUT R3, R144, 0x3, RZ, 0xc0, !PT ;  /* 0x0000000390037812 */ /* 0x004fce00078ec0ff */
[C---:B------:R-:W-:Y:S08]  /*2c40*/  HMMA.16816.F32.BF16 R184, R44.reuse, R132, R184 ;  /* 0x000000842cb8723c */ /* 0x040ff000000418b8 */
[C---:B-1----:R-:W-:Y:S08]  /*2c50*/  HMMA.16816.F32.BF16 R180, R44.reuse, R112, R180 ;  /* 0x000000702cb4723c */ /* 0x042ff000000418b4 */
[C---:B------:R-:W-:Y:S08]  /*2c60*/  HMMA.16816.F32.BF16 R32, R44.reuse, R176, R32 ;  /* 0x000000b02c20723c */ /* 0x040ff00000041820 */
[C---:B---3--:R-:W-:Y:S08]  /*2c70*/  HMMA.16816.F32.BF16 R172, R44.reuse, R28, R172 ;  /* 0x0000001c2cac723c */ /* 0x048ff000000418ac */
[C---:B------:R-:W-:Y:S08]  /*2c80*/  HMMA.16816.F32.BF16 R40, R44.reuse, R168, R40 ;  /* 0x000000a82c28723c */ /* 0x040ff00000041828 */
[C---:B----4-:R-:W-:Y:S08]  /*2c90*/  HMMA.16816.F32.BF16 R140, R44.reuse, R4, R140 ;  /* 0x000000042c8c723c */ /* 0x050ff0000004188c */
[C---:B------:R-:W-:Y:S08]  /*2ca0*/  HMMA.16816.F32.BF16 R116, R44.reuse, R100, R116 ;  /* 0x000000642c74723c */ /* 0x040ff00000041874 */
[C---:B------:R-:W-:Y:S08]  /*2cb0*/  HMMA.16816.F32.BF16 R12, R44.reuse, R108, R12 ;  /* 0x0000006c2c0c723c */ /* 0x040ff0000004180c */
[C---:B------:R-:W-:Y:S08]  /*2cc0*/  HMMA.16816.F32.BF16 R96, R44.reuse, R36, R96 ;  /* 0x000000242c60723c */ /* 0x040ff00000041860 */
[C---:B------:R-:W-:Y:S08]  /*2cd0*/  HMMA.16816.F32.BF16 R88, R44.reuse, R80, R88 ;  /* 0x000000502c58723c */ /* 0x040ff00000041858 */
[C---:B------:R-:W-:Y:S08]  /*2ce0*/  HMMA.16816.F32.BF16 R84, R44.reuse, R68, R84 ;  /* 0x000000442c54723c */ /* 0x040ff00000041854 */
[----:B-----5:R-:W-:Y:S07]  /*2cf0*/  HMMA.16816.F32.BF16 R44, R44, R8, R200 ;  /* 0x000000082c2c723c */ /* 0x020fee00000418c8 */
[----:B------:R-:W-:-:S04]  /*2d00*/  LEA R8, P0, R3, UR4, 0x1 ;  /* 0x0000000403087c11 */ /* 0x000fc8000f8008ff */
[----:B------:R-:W-:-:S04]  /*2d10*/  LOP3.LUT R3, R8, 0x70, RZ, 0xfc, !PT ;  /* 0x0000007008037812 */ /* 0x000fc800078efcff */
[CC--:B------:R-:W-:Y:S02]  /*2d20*/  ISETP.GT.U32.AND P3, PT, R3.reuse, R17.reuse, PT ;  /* 0x000000110300720c */ /* 0x0c0fe40003f64070 */
[-C--:B------:R-:W-:Y:S02]  /*2d30*/  ISETP.GT.U32.AND P5, PT, R3, R252.reuse, PT ;  /* 0x000000fc0300720c */ /* 0x080fe40003fa4070 */
[C---:B------:R-:W-:Y:S02]  /*2d40*/  LOP3.LUT R3, R8.reuse, 0x71, RZ, 0xfc, !PT ;  /* 0x0000007108037812 */ /* 0x040fe400078efcff */
[C---:B------:R-:W-:Y:S02]  /*2d50*/  LOP3.LUT R5, R8.reuse, 0x79, RZ, 0xfc, !PT ;  /* 0x0000007908057812 */ /* 0x040fe400078efcff */
[C---:B------:R-:W-:Y:S02]  /*2d60*/  ISETP.GT.U32.AND P6, PT, R3.reuse, R252, PT ;  /* 0x000000fc0300720c */ /* 0x040fe40003fc4070 */
[----:B------:R-:W-:Y:S01]  /*2d70*/  ISETP.GT.U32.AND P2, PT, R3, R17, PT ;  /* 0x000000110300720c */ /* 0x000fe20003f44070 */
[----:B------:R-:W-:Y:S01]  /*2d80*/  IMAD.X R3, RZ, RZ, UR5, P0 ;  /* 0x00000005ff037e24 */ /* 0x000fe200080e06ff */
[----:B------:R-:W-:-:S02]  /*2d90*/  LOP3.LUT R4, R8, 0x78, RZ, 0xfc, !PT ;  /* 0x0000007808047812 */ /* 0x000fc400078efcff */
[-C--:B------:R-:W-:Y:S02]  /*2da0*/  ISETP.GT.U32.AND P0, PT, R5, R252.reuse, PT ;  /* 0x000000fc0500720c */ /* 0x080fe40003f04070 */
[C---:B------:R-:W-:Y:S02]  /*2db0*/  ISETP.GT.U32.AND.EX P5, PT, R3.reuse, RZ, PT, P5 ;  /* 0x000000ff0300720c */ /* 0x040fe40003fa4150 */
[----:B------:R-:W-:Y:S02]  /*2dc0*/  ISETP.GT.U32.AND P4, PT, R4, R252, PT ;  /* 0x000000fc0400720c */ /* 0x000fe40003f84070 */
[C---:B------:R-:W-:Y:S02]  /*2dd0*/  ISETP.GT.U32.AND.EX P6, PT, R3.reuse, RZ, PT, P6 ;  /* 0x000000ff0300720c */ /* 0x040fe40003fc4160 */
[----:B------:R-:W-:Y:S02]  /*2de0*/  SEL R9, RZ, 0x1fffe, !P5 ;  /* 0x0001fffeff097807 */ /* 0x000fe40006800000 */
[----:B------:R-:W-:-:S02]  /*2df0*/  ISETP.GT.U32.AND.EX P0, PT, R3, RZ, PT, P0 ;  /* 0x000000ff0300720c */ /* 0x000fc40003f04100 */
[C---:B------:R-:W-:Y:S02]  /*2e00*/  ISETP.GT.U32.AND.EX P4, PT, R3.reuse, RZ, PT, P4 ;  /* 0x000000ff0300720c */ /* 0x040fe40003f84140 */
[----:B------:R-:W-:Y:S02]  /*2e10*/  SEL R22, RZ, 0x1, !P6 ;  /* 0x00000001ff167807 */ /* 0x000fe40007000000 */
[----:B------:R-:W-:Y:S02]  /*2e20*/  SEL R16, RZ, 0x1, !P0 ;  /* 0x00000001ff107807 */ /* 0x000fe40004000000 */
[----:B------:R-:W-:Y:S01]  /*2e30*/  SEL R20, RZ, 0x1fffe, !P4 ;  /* 0x0001fffeff147807 */ /* 0x000fe20006000000 */
[----:B------:R-:W-:Y:S01]  /*2e40*/  IMAD.IADD R9, R22, 0x1, R9 ;  /* 0x0000000116097824 */ /* 0x000fe200078e0209 */
[C---:B------:R-:W-:Y:S02]  /*2e50*/  ISETP.GT.U32.AND.EX P3, PT, R3.reuse, RZ, PT, P3 ;  /* 0x000000ff0300720c */ /* 0x040fe40003f64130 */
[----:B------:R-:W-:-:S02]  /*2e60*/  ISETP.GT.U32.AND.EX P2, PT, R3, RZ, PT, P2 ;  /* 0x000000ff0300720c */ /* 0x000fc40003f44120 */
[-C--:B------:R-:W-:Y:S02]  /*2e70*/  ISETP.GT.U32.AND P1, PT, R5, R17.reuse, PT ;  /* 0x000000110500720c */ /* 0x080fe40003f24070 */
[----:B------:R-:W-:Y:S01]  /*2e80*/  ISETP.GT.U32.AND P5, PT, R4, R17, PT ;  /* 0x000000110400720c */ /* 0x000fe20003fa4070 */
[----:B------:R-:W-:Y:S01]  /*2e90*/  IMAD.IADD R16, R16, 0x1, R20 ;  /* 0x0000000110107824 */ /* 0x000fe200078e0214 */
[----:B------:R-:W-:Y:S02]  /*2ea0*/  SEL R20, RZ, 0x7fff8, !P3 ;  /* 0x0007fff8ff147807 */ /* 0x000fe40005800000 */
[----:B------:R-:W-:Y:S02]  /*2eb0*/  LOP3.LUT R9, R9, 0x3, RZ, 0xc0, !PT ;  /* 0x0000000309097812 */ /* 0x000fe400078ec0ff */
[----:B------:R-:W-:Y:S02]  /*2ec0*/  SEL R22, RZ, 0x4, !P2 ;  /* 0x00000004ff167807 */ /* 0x000fe40005000000 */
[----:B------:R-:W-:-:S02]  /*2ed0*/  ISETP.GT.U32.AND.EX P1, PT, R3, RZ, PT, P1 ;  /* 0x000000ff0300720c */ /* 0x000fc40003f24110 */
[----:B------:R-:W-:Y:S01]  /*2ee0*/  ISETP.GT.U32.AND.EX P5, PT, R3, RZ, PT, P5 ;  /* 0x000000ff0300720c */ /* 0x000fe20003fa4150 */
[C---:B------:R-:W-:Y:S01]  /*2ef0*/  HMMA.16816.F32.BF16 R28, R48.reuse, R30, R172 ;  /* 0x0000001e301c723c */ /* 0x040fe200000418ac */
[----:B------:R-:W-:Y:S02]  /*2f00*/  IADD3 R9, R9, R20, R22 ;  /* 0x0000001409097210 */ /* 0x000fe40007ffe016 */
[----:B------:R-:W-:Y:S02]  /*2f10*/  SEL R20, RZ, 0x4, !P1 ;  /* 0x00000004ff147807 */ /* 0x000fe40004800000 */
[----:B------:R-:W-:Y:S02]  /*2f20*/  LOP3.LUT R16, R16, 0x3, RZ, 0xc0, !PT ;  /* 0x0000000310107812 */ /* 0x000fe400078ec0ff */
[----:B------:R-:W-:Y:S01]  /*2f30*/  SEL R22, RZ, 0x7fff8, !P5 ;  /* 0x0007fff8ff167807 */ /* 0x000fe20006800000 */
[----:B------:R-:W-:Y:S03]  /*2f40*/  HMMA.16816.F32.BF16 R128, R48, R130, R196 ;  /* 0x000000823080723c */ /* 0x000fe600000418c4 */
[----:B------:R-:W-:-:S02]  /*2f50*/  IADD3 R16, R16, R22, R20 ;  /* 0x0000001610107210 */ /* 0x000fc40007ffe014 */
[C---:B------:R-:W-:Y:S02]  /*2f60*/  LOP3.LUT R20, R8.reuse, 0x60, RZ, 0xfc, !PT ;  /* 0x0000006008147812 */ /* 0x040fe400078efcff */
[----:B------:R-:W-:Y:S02]  /*2f70*/  LOP3.LUT R22, R8, 0x61, RZ, 0xfc, !PT ;  /* 0x0000006108167812 */ /* 0x000fe400078efcff */
[C---:B------:R-:W-:Y:S02]  /*2f80*/  ISETP.GT.U32.AND P1, PT, R20.reuse, R17, PT ;  /* 0x000000111400720c */ /* 0x040fe40003f24070 */
[-C--:B------:R-:W-:Y:S02]  /*2f90*/  ISETP.GT.U32.AND P6, PT, R20, R252.reuse, PT ;  /* 0x000000fc1400720c */ /* 0x080fe40003fc4070 */
[----:B------:R-:W-:Y:S02]  /*2fa0*/  ISETP.GT.U32.AND P3, PT, R22, R252, PT ;  /* 0x000000fc1600720c */ /* 0x000fe40003f64070 */
[----:B------:R-:W-:-:S02]  /*2fb0*/  ISETP.GT.U32.AND.EX P1, PT, R3, RZ, PT, P1 ;  /* 0x000000ff0300720c */ /* 0x000fc40003f24110 */
[C---:B------:R-:W-:Y:S02]  /*2fc0*/  ISETP.GT.U32.AND.EX P6, PT, R3.reuse, RZ, PT, P6 ;  /* 0x000000ff0300720c */ /* 0x040fe40003fc4160 */
[----:B------:R-:W-:Y:S02]  /*2fd0*/  IADD3 R27, P4, R8, 0x38, RZ ;  /* 0x00000038081b7810 */ /* 0x000fe40007f9e0ff */
[----:B------:R-:W-:Y:S02]  /*2fe0*/  ISETP.GT.U32.AND P2, PT, R22, R17, PT ;  /* 0x000000111600720c */ /* 0x000fe40003f44070 */
[----:B------:R-:W-:Y:S02]  /*2ff0*/  ISETP.GT.U32.AND.EX P3, PT, R3, RZ, PT, P3 ;  /* 0x000000ff0300720c */ /* 0x000fe40003f64130 */
[----:B------:R-:W-:Y:S02]  /*3000*/  IADD3 R22, P5, R8, 0x8, RZ ;  /* 0x0000000808167810 */ /* 0x000fe40007fbe0ff */
[----:B------:R-:W-:-:S02]  /*3010*/  SEL R20, RZ, 0x7fff8, !P1 ;  /* 0x0007fff8ff147807 */ /* 0x000fc40004800000 */
[----:B------:R-:W-:Y:S02]  /*3020*/  SEL R36, RZ, 0x1fffe, !P6 ;  /* 0x0001fffeff247807 */ /* 0x000fe40007000000 */
[CC--:B------:R-:W-:Y:S02]  /*3030*/  ISETP.GT.U32.AND P1, PT, R27.reuse, R17.reuse, PT ;  /* 0x000000111b00720c */ /* 0x0c0fe40003f24070 */
[----:B------:R-:W-:Y:S01]  /*3040*/  ISETP.GT.U32.AND P6, PT, R27, R252, PT ;  /* 0x000000fc1b00720c */ /* 0x000fe20003fc4070 */
[--C-:B------:R-:W-:Y:S01]  /*3050*/  IMAD.X R27, RZ, RZ, R3.reuse, P4 ;  /* 0x000000ffff1b7224 */ /* 0x100fe200020e0603 */
[----:B------:R-:W-:Y:S01]  /*3060*/  SEL R37, RZ, 0x1, !P3 ;  /* 0x00000001ff257807 */ /* 0x000fe20005800000 */
[----:B------:R-:W-:Y:S01]  /*3070*/  HMMA.16816.F32.BF16 R108, R48, R110, R12 ;  /* 0x0000006e306c723c */ /* 0x000fe2000004180c */
[----:B------:R-:W-:Y:S01]  /*3080*/  ISETP.GT.U32.AND P3, PT, R22, R17, PT ;  /* 0x000000111600720c */ /* 0x000fe20003f64070 */
[----:B------:R-:W-:Y:S01]  /*3090*/  IMAD.X R68, RZ, RZ, R3, P5 ;  /* 0x000000ffff447224 */ /* 0x000fe200028e0603 */
[----:B------:R-:W-:Y:S01]  /*30a0*/  LOP3.LUT R22, R8, 0x69, RZ, 0xfc, !PT ;  /* 0x0000006908167812 */ /* 0x000fe200078efcff */
[----:B------:R-:W-:Y:S01]  /*30b0*/  FMUL R28, R28, c[0x0][0x188] ;  /* 0x000062001c1c7a20 */ /* 0x000fe20000400000 */
[----:B------:R-:W-:-:S02]  /*30c0*/  ISETP.GT.U32.AND.EX P6, PT, R27, RZ, PT, P6 ;  /* 0x000000ff1b00720c */ /* 0x000fc40003fc4160 */
[----:B------:R-:W-:Y:S01]  /*30d0*/  FMUL R15, R30, c[0x0][0x188] ;  /* 0x000062001e0f7a20 */ /* 0x000fe20000400000 */
[C---:B------:R-:W-:Y:S02]  /*30e0*/  ISETP.GT.U32.AND P4, PT, R22.reuse, R17, PT ;  /* 0x000000111600720c */ /* 0x040fe40003f84070 */
[----:B------:R-:W-:Y:S01]  /*30f0*/  ISETP.GT.U32.AND P5, PT, R22, R252, PT ;  /* 0x000000fc1600720c */ /* 0x000fe20003fa4070 */
[----:B------:R-:W-:Y:S01]  /*3100*/  FMUL R22, R128, c[0x0][0x188] ;  /* 0x0000620080167a20 */ /* 0x000fe20000400000 */
[----:B------:R-:W-:Y:S02]  /*3110*/  ISETP.GT.U32.AND.EX P1, PT, R27, RZ, PT, P1 ;  /* 0x000000ff1b00720c */ /* 0x000fe40003f24110 */
[----:B------:R-:W-:Y:S01]  /*3120*/  ISETP.GT.U32.AND.EX P2, PT, R3, RZ, PT, P2 ;  /* 0x000000ff0300720c */ /* 0x000fe20003f44120 */
[----:B------:R-:W-:Y:S01]  /*3130*/  HMMA.16816.F32.BF16 R120, R48, R122, R192 ;  /* 0x0000007a3078723c */ /* 0x000fe200000418c0 */
[----:B------:R-:W-:Y:S02]  /*3140*/  ISETP.GT.U32.AND.EX P3, PT, R68, RZ, PT, P3 ;  /* 0x000000ff4400720c */ /* 0x000fe40003f64130 */
[----:B------:R-:W-:-:S02]  /*3150*/  FSEL R15, R15, -INF , !P6 ;  /* 0xff8000000f0f7808 */ /* 0x000fc40007000000 */
[C---:B------:R-:W-:Y:S02]  /*3160*/  ISETP.GT.U32.AND P6, PT, R8.reuse, R252, PT ;  /* 0x000000fc0800720c */ /* 0x040fe40003fc4070 */
[----:B------:R-:W-:Y:S01]  /*3170*/  SEL R12, RZ, 0x4, !P2 ;  /* 0x00000004ff0c7807 */ /* 0x000fe20005000000 */
[----:B------:R-:W-:Y:S01]  /*3180*/  HMMA.16816.F32.BF16 R100, R48, R102, R116 ;  /* 0x000000663064723c */ /* 0x000fe20000041874 */
[----:B------:R-:W-:Y:S01]  /*3190*/  ISETP.GT.U32.AND P2, PT, R8, R17, PT ;  /* 0x000000110800720c */ /* 0x000fe20003f44070 */
[----:B------:R-:W-:Y:S01]  /*31a0*/  FMUL R126, R126, c[0x0][0x188] ;  /* 0x000062007e7e7a20 */ /* 0x000fe20000400000 */
[----:B------:R-:W-:-:S04]  /*31b0*/  FSEL R22, R22, -INF , !P3 ;  /* 0xff80000016167808 */ /* 0x000fc80005800000 */
[----:B------:R-:W-:Y:S02]  /*31c0*/  FSEL R117, R28, -INF , !P1 ;  /* 0xff8000001c757808 */ /* 0x000fe40004800000 */
[----:B------:R-:W-:Y:S01]  /*31d0*/  ISETP.GE.U32.AND P1, PT, R8, R17, PT ;  /* 0x000000110800720c */ /* 0x000fe20003f26070 */
[----:B------:R-:W-:Y:S01]  /*31e0*/  FMUL R124, R124, c[0x0][0x188] ;  /* 0x000062007c7c7a20 */ /* 0x000fe20000400000 */
[----:B------:R-:W-:Y:S01]  /*31f0*/  ISETP.GE.U32.AND P3, PT, R8, R252, PT ;  /* 0x000000fc0800720c */ /* 0x000fe20003f66070 */
[----:B------:R-:W-:Y:S01]  /*3200*/  FMUL R27, R130, c[0x0][0x188] ;  /* 0x00006200821b7a20 */ /* 0x000fe20000400000 */
[----:B------:R-:W-:Y:S01]  /*3210*/  ISETP.GT.U32.AND.EX P6, PT, R3, RZ, PT, P6 ;  /* 0x000000ff0300720c */ /* 0x000fe20003fc4160 */
[----:B------:R-:W-:Y:S01]  /*3220*/  FMUL R125, R125, c[0x0][0x188] ;  /* 0x000062007d7d7a20 */ /* 0x000fe20000400000 */
[----:B------:R-:W-:Y:S01]  /*3230*/  ISETP.GT.U32.AND.EX P2, PT, R3, RZ, PT, P2 ;  /* 0x000000ff0300720c */ /* 0x000fe20003f44120 */
[----:B------:R-:W-:Y:S01]  /*3240*/  FMUL R127, R127, c[0x0][0x188] ;  /* 0x000062007f7f7a20 */ /* 0x000fe20000400000 */
[----:B------:R-:W-:-:S02]  /*3250*/  ISETP.GE.U32.AND.EX P1, PT, R3, RZ, PT, P1 ;  /* 0x000000ff0300720c */ /* 0x000fc40003f26110 */
[----:B------:R-:W-:Y:S01]  /*3260*/  LOP3.LUT R13, R8, 0x68, RZ, 0xfc, !PT ;  /* 0x00000068080d7812 */ /* 0x000fe200078efcff */
[----:B------:R-:W-:Y:S01]  /*3270*/  HMMA.16816.F32.BF16 R40, R48, R170, R40 ;  /* 0x000000aa3028723c */ /* 0x000fe20000041828 */
[C---:B------:R-:W-:Y:S02]  /*3280*/  ISETP.GE.U32.AND.EX P3, PT, R3.reuse, RZ, PT, P3 ;  /* 0x000000ff0300720c */ /* 0x040fe40003f66130 */
[----:B------:R-:W-:Y:S02]  /*3290*/  FSEL R169, R126, -INF , !P6 ;  /* 0xff8000007ea97808 */ /* 0x000fe40007000000 */
[----:B------:R-:W-:Y:S02]  /*32a0*/  ISETP.GT.U32.AND.EX P4, PT, R3, RZ, PT, P4 ;  /* 0x000000ff0300720c */ /* 0x000fe40003f84140 */
[----:B------:R-:W-:Y:S02]  /*32b0*/  IADD3 R14, P6, R8, 0x9, RZ ;  /* 0x00000009080e7810 */ /* 0x000fe40007fde0ff */
[----:B------:R-:W-:-:S02]  /*32c0*/  FSEL R170, R124, -INF , !P2 ;  /* 0xff8000007caa7808 */ /* 0x000fc40005000000 */
[----:B------:R-:W-:Y:S02]  /*32d0*/  FSEL R27, R27, -INF , !P2 ;  /* 0xff8000001b1b7808 */ /* 0x000fe40005000000 */
[----:B------:R-:W-:Y:S02]  /*32e0*/  FSEL R171, R125, -INF , !P1 ;  /* 0xff8000007dab7808 */ /* 0x000fe40004800000 */
[----:B------:R-:W-:Y:S02]  /*32f0*/  ISETP.GT.U32.AND.EX P5, PT, R3, RZ, PT, P5 ;  /* 0x000000ff0300720c */ /* 0x000fe40003fa4150 */
[C---:B------:R-:W-:Y:S02]  /*3300*/  ISETP.GT.U32.AND P2, PT, R13.reuse, R17, PT ;  /* 0x000000110d00720c */ /* 0x040fe40003f44070 */
[----:B------:R-:W-:Y:S02]  /*3310*/  ISETP.GT.U32.AND P1, PT, R13, R252, PT ;  /* 0x000000fc0d00720c */ /* 0x000fe40003f24070 */
[----:B------:R-:W-:-:S02]  /*3320*/  FSEL R168, R127, -INF , !P3 ;  /* 0xff8000007fa87808 */ /* 0x000fc40005800000 */
[----:B------:R-:W-:Y:S02]  /*3330*/  SEL R13, RZ, 0x4, !P4 ;  /* 0x00000004ff0d7807 */ /* 0x000fe40006000000 */
[CC--:B------:R-:W-:Y:S02]  /*3340*/  ISETP.GT.U32.AND P3, PT, R14.reuse, R17.reuse, PT ;  /* 0x000000110e00720c */ /* 0x0c0fe40003f64070 */
[----:B------:R-:W-:Y:S02]  /*3350*/  ISETP.GT.U32.AND P4, PT, R14, R252, PT ;  /* 0x000000fc0e00720c */ /* 0x000fe40003f84070 */
[----:B------:R-:W-:Y:S01]  /*3360*/  SEL R14, RZ, 0x1, !P5 ;  /* 0x00000001ff0e7807 */ /* 0x000fe20006800000 */
[----:B------:R-:W-:Y:S01]  /*3370*/  HMMA.16816.F32.BF16 R136, R48, R138, R188 ;  /* 0x0000008a3088723c */ /* 0x000fe200000418bc */
[----:B------:R-:W-:Y:S01]  /*3380*/  IADD3 R28, P5, R8, 0x10, RZ ;  /* 0x00000010081c7810 */ /* 0x000fe20007fbe0ff */
[--C-:B------:R-:W-:Y:S02]  /*3390*/  IMAD.X R30, RZ, RZ, R3.reuse, P6 ;  /* 0x000000ffff1e7224 */ /* 0x100fe400030e0603 */
[----:B------:R-:W-:Y:S01]  /*33a0*/  FMUL R129, R129, c[0x0][0x188] ;  /* 0x0000620081817a20 */ /* 0x000fe20000400000 */
[----:B------:R-:W-:Y:S01]  /*33b0*/  ISETP.GT.U32.AND P6, PT, R28, R17, PT ;  /* 0x000000111c00720c */ /* 0x000fe20003fc4070 */
[----:B------:R-:W-:Y:S01]  /*33c0*/  IMAD.X R68, RZ, RZ, R3, P5 ;  /* 0x000000ffff447224 */ /* 0x000fe200028e0603 */
[----:B------:R-:W-:-:S02]  /*33d0*/  ISETP.GT.U32.AND.EX P3, PT, R30, RZ, PT, P3 ;  /* 0x000000ff1e00720c */ /* 0x000fc40003f64130 */
[----:B------:R-:W-:Y:S01]  /*33e0*/  ISETP.GT.U32.AND P5, PT, R28, R252, PT ;  /* 0x000000fc1c00720c */ /* 0x000fe20003fa4070 */
[----:B------:R-:W-:Y:S01]  /*33f0*/  FMUL R131, R131, c[0x0][0x188] ;  /* 0x0000620083837a20 */ /* 0x000fe20000400000 */
[----:B------:R-:W-:Y:S01]  /*3400*/  ISETP.GT.U32.AND.EX P4, PT, R30, RZ, PT, P4 ;  /* 0x000000ff1e00720c */ /* 0x000fe20003f84140 */
[----:B------:R-:W-:Y:S01]  /*3410*/  FMUL R120, R120, c[0x0][0x188] ;  /* 0x0000620078787a20 */ /* 0x000fe20000400000 */
[----:B------:R-:W-:Y:S01]  /*3420*/  ISETP.GT.U32.AND.EX P6, PT, R68, RZ, PT, P6 ;  /* 0x000000ff4400720c */ /* 0x000fe20003fc4160 */
[----:B------:R-:W-:Y:S01]  /*3430*/  FMUL R128, R122, c[0x0][0x188] ;  /* 0x000062007a807a20 */ /* 0x000fe20000400000 */
[----:B------:R-:W-:Y:S02]  /*3440*/  FSEL R172, R129, -INF , !P3 ;  /* 0xff80000081ac7808 */ /* 0x000fe40005800000 */
[----:B------:R-:W-:Y:S02]  /*3450*/  ISETP.GT.U32.AND.EX P5, PT, R68, RZ, PT, P5 ;  /* 0x000000ff4400720c */ /* 0x000fe40003fa4150 */
[----:B------:R-:W-:-:S02]  /*3460*/  IADD3 R28, P3, R8, 0x11, RZ ;  /* 0x00000011081c7810 */ /* 0x000fc40007f7e0ff */
[----:B------:R-:W-:Y:S02]  /*3470*/  FSEL R147, R131, -INF , !P4 ;  /* 0xff80000083937808 */ /* 0x000fe40006000000 */
[----:B------:R-:W-:Y:S02]  /*3480*/  FSEL R122, R120, -INF , !P6 ;  /* 0xff800000787a7808 */ /* 0x000fe40007000000 */
[C---:B------:R-:W-:Y:S02]  /*3490*/  ISETP.GT.U32.AND P4, PT, R28.reuse, R17, PT ;  /* 0x000000111c00720c */ /* 0x040fe40003f84070 */
[----:B------:R-:W-:Y:S02]  /*34a0*/  ISETP.GT.U32.AND P6, PT, R28, R252, PT ;  /* 0x000000fc1c00720c */ /* 0x000fe40003fc4070 */
[----:B------:R-:W-:Y:S01]  /*34b0*/  FSEL R128, R128, -INF , !P5 ;  /* 0xff80000080807808 */ /* 0x000fe20006800000 */
[----:B------:R-:W-:Y:S01]  /*34c0*/  HMMA.16816.F32.BF16 R132, R48, R134, R184 ;  /* 0x000000863084723c */ /* 0x000fe200000418b8 */
[----:B------:R-:W-:Y:S01]  /*34d0*/  IADD3 R28, P5, R8, 0x18, RZ ;  /* 0x00000018081c7810 */ /* 0x000fe20007fbe0ff */
[----:B------:R-:W-:-:S02]  /*34e0*/  IMAD.X R30, RZ, RZ, R3, P3 ;  /* 0x000000ffff1e7224 */ /* 0x000fc400018e0603 */
[----:B------:R-:W-:Y:S01]  /*34f0*/  FMUL R121, R121, c[0x0][0x188] ;  /* 0x0000620079797a20 */ /* 0x000fe20000400000 */
[----:B------:R-:W-:Y:S01]  /*3500*/  ISETP.GT.U32.AND P3, PT, R28, R17, PT ;  /* 0x000000111c00720c */ /* 0x000fe20003f64070 */
[----:B------:R-:W-:Y:S01]  /*3510*/  IMAD.X R68, RZ, RZ, R3, P5 ;  /* 0x000000ffff447224 */ /* 0x000fe200028e0603 */
[----:B------:R-:W-:Y:S01]  /*3520*/  ISETP.GT.U32.AND.EX P4, PT, R30, RZ, PT, P4 ;  /* 0x000000ff1e00720c */ /* 0x000fe20003f84140 */
[----:B------:R-:W-:Y:S01]  /*3530*/  FMUL R123, R123, c[0x0][0x188] ;  /* 0x000062007b7b7a20 */ /* 0x000fe20000400000 */
[----:B------:R-:W-:Y:S01]  /*3540*/  ISETP.GT.U32.AND P5, PT, R28, R252, PT ;  /* 0x000000fc1c00720c */ /* 0x000fe20003fa4070 */
[----:B------:R-:W-:Y:S01]  /*3550*/  FMUL R136, R136, c[0x0][0x188] ;  /* 0x0000620088887a20 */ /* 0x000fe20000400000 */
[----:B------:R-:W-:Y:S01]  /*3560*/  ISETP.GT.U32.AND.EX P6, PT, R30, RZ, PT, P6 ;  /* 0x000000ff1e00720c */ /* 0x000fe20003fc4160 */
[----:B------:R-:W-:Y:S01]  /*3570*/  FMUL R125, R138, c[0x0][0x188] ;  /* 0x000062008a7d7a20 */ /* 0x000fe20000400000 */
[----:B------:R-:W-:Y:S02]  /*3580*/  ISETP.GT.U32.AND.EX P3, PT, R68, RZ, PT, P3 ;  /* 0x000000ff4400720c */ /* 0x000fe40003f64130 */
[----:B------:R-:W-:-:S02]  /*3590*/  FSEL R129, R121, -INF , !P4 ;  /* 0xff80000079817808 */ /* 0x000fc40006000000 */
[----:B------:R-:W-:Y:S02]  /*35a0*/  ISETP.GT.U32.AND.EX P5, PT, R68, RZ, PT, P5 ;  /* 0x000000ff4400720c */ /* 0x000fe40003fa4150 */
[----:B------:R-:W-:Y:S02]  /*35b0*/  IADD3 R28, P4, R8, 0x19, RZ ;  /* 0x00000019081c7810 */ /* 0x000fe40007f9e0ff */
[----:B------:R-:W-:Y:S02]  /*35c0*/  FSEL R126, R123, -INF , !P6 ;  /* 0xff8000007b7e7808 */ /* 0x000fe40007000000 */
[----:B------:R-:W-:Y:S02]  /*35d0*/  FSEL R123, R136, -INF , !P3 ;  /* 0xff800000887b7808 */ /* 0x000fe40005800000 */
[C---:B------:R-:W-:Y:S02]  /*35e0*/  ISETP.GT.U32.AND P6, PT, R28.reuse, R17, PT ;  /* 0x000000111c00720c */ /* 0x040fe40003fc4070 */
[----:B------:R-:W-:-:S02]  /*35f0*/  ISETP.GT.U32.AND P3, PT, R28, R252, PT ;  /* 0x000000fc1c00720c */ /* 0x000fc40003f64070 */
[----:B------:R-:W-:Y:S01]  /*3600*/  FSEL R125, R125, -INF , !P5 ;  /* 0xff8000007d7d7808 */ /* 0x000fe20006800000 */
[----:B------:R-:W-:Y:S01]  /*3610*/  HMMA.16816.F32.BF16 R112, R48, R114, R180 ;  /* 0x000000723070723c */ /* 0x000fe200000418b4 */
[----:B------:R-:W-:Y:S01]  /*3620*/  IADD3 R28, P5, R8, 0x20, RZ ;  /* 0x00000020081c7810 */ /* 0x000fe20007fbe0ff */
[--C-:B------:R-:W-:Y:S02]  /*3630*/  IMAD.X R30, RZ, RZ, R3.reuse, P4 ;  /* 0x000000ffff1e7224 */ /* 0x100fe400020e0603 */
[----:B------:R-:W-:Y:S01]  /*3640*/  FMUL R127, R137, c[0x0][0x188] ;  /* 0x00006200897f7a20 */ /* 0x000fe20000400000 */
[----:B------:R-:W-:Y:S01]  /*3650*/  ISETP.GT.U32.AND P4, PT, R28, R17, PT ;  /* 0x000000111c00720c */ /* 0x000fe20003f84070 */
[----:B------:R-:W-:Y:S01]  /*3660*/  IMAD.X R68, RZ, RZ, R3, P5 ;  /* 0x000000ffff447224 */ /* 0x000fe200028e0603 */
[----:B------:R-:W-:Y:S02]  /*3670*/  ISETP.GT.U32.AND.EX P6, PT, R30, RZ, PT, P6 ;  /* 0x000000ff1e00720c */ /* 0x000fe40003fc4160 */
[----:B------:R-:W-:Y:S01]  /*3680*/  ISETP.GT.U32.AND P5, PT, R28, R252, PT ;  /* 0x000000fc1c00720c */ /* 0x000fe20003fa4070 */
[----:B------:R-:W-:Y:S01]  /*3690*/  FMUL R124, R139, c[0x0][0x188] ;  /* 0x000062008b7c7a20 */ /* 0x000fe20000400000 */
[----:B------:R-:W-:Y:S01]  /*36a0*/  ISETP.GT.U32.AND.EX P3, PT, R30, RZ, PT, P3 ;  /* 0x000000ff1e00720c */ /* 0x000fe20003f64130 */
[----:B------:R-:W-:Y:S01]  /*36b0*/  FMUL R132, R132, c[0x0][0x188] ;  /* 0x0000620084847a20 */ /* 0x000fe20000400000 */
[----:B------:R-:W-:Y:S01]  /*36c0*/  ISETP.GT.U32.AND.EX P4, PT, R68, RZ, PT, P4 ;  /* 0x000000ff4400720c */ /* 0x000fe20003f84140 */
[----:B------:R-:W-:Y:S01]  /*36d0*/  FMUL R134, R134, c[0x0][0x188] ;  /* 0x0000620086867a20 */ /* 0x000fe20000400000 */
[----:B------:R-:W-:-:S02]  /*36e0*/  FSEL R127, R127, -INF , !P6 ;  /* 0xff8000007f7f7808 */ /* 0x000fc40007000000 */
[----:B------:R-:W-:Y:S02]  /*36f0*/  ISETP.GT.U32.AND.EX P5, PT, R68, RZ, PT, P5 ;  /* 0x000000ff4400720c */ /* 0x000fe40003fa4150 */
[----:B------:R-:W-:Y:S01]  /*3700*/  IADD3 R28, P6, R8, 0x21, RZ ;  /* 0x00000021081c7810 */ /* 0x000fe20007fde0ff */
[----:B------:R-:W-:Y:S01]  /*3710*/  HMMA.16816.F32.BF16 R4, R48, R6, R140 ;  /* 0x000000063004723c */ /* 0x000fe2000004188c */
[----:B------:R-:W-:Y:S02]  /*3720*/  FSEL R124, R124, -INF , !P3 ;  /* 0xff8000007c7c7808 */ /* 0x000fe40005800000 */
[----:B------:R-:W-:Y:S02]  /*3730*/  ISETP.GT.U32.AND P3, PT, R28, R17, PT ;  /* 0x000000111c00720c */ /* 0x000fe40003f64070 */
[----:B------:R-:W-:Y:S02]  /*3740*/  FSEL R136, R134, -INF , !P5 ;  /* 0xff80000086887808 */ /* 0x000fe40006800000 */
[----:B------:R-:W-:-:S02]  /*3750*/  FSEL R141, R132, -INF , !P4 ;  /* 0xff800000848d7808 */ /* 0x000fc40006000000 */
[-C--:B------:R-:W-:Y:S01]  /*3760*/  ISETP.GT.U32.AND P4, PT, R28, R252.reuse, PT ;  /* 0x000000fc1c00720c */ /* 0x080fe20003f84070 */
        /* <DEDUP_REMOVED lines=15> */
[----:B------:R-:W-:Y:S02]  /*3860*/  IADD3 R28, P3, R8, 0x29, RZ ;  /* 0x00000029081c7810 */ /* 0x000fe40007f7e0ff */
[----:B------:R-:W-:Y:S02]  /*3870*/  FSEL R138, R135, -INF , !P4 ;  /* 0xff800000878a7808 */ /* 0x000fe40006000000 */
[----:B------:R-:W-:Y:S01]  /*3880*/  FSEL R131, R112, -INF , !P6 ;  /* 0xff80000070837808 */ /* 0x000fe20007000000 */
[----:B------:R-:W-:Y:S01]  /*3890*/  IMAD.X R30, RZ, RZ, R3, P3 ;  /* 0x000000ffff1e7224 */ /* 0x000fe200018e0603 */
[C---:B------:R-:W-:Y:S02]  /*38a0*/  ISETP.GT.U32.AND P4, PT, R28.reuse, R17, PT ;  /* 0x000000111c00720c */ /* 0x040fe40003f84070 */
[----:B------:R-:W-:-:S02]  /*38b0*/  ISETP.GT.U32.AND P6, PT, R28, R252, PT ;  /* 0x000000fc1c00720c */ /* 0x000fc40003fc4070 */
[----:B------:R-:W-:Y:S02]  /*38c0*/  FSEL R140, R114, -INF , !P5 ;  /* 0xff800000728c7808 */ /* 0x000fe40006800000 */
[----:B------:R-:W-:Y:S01]  /*38d0*/  IADD3 R28, P5, R8, 0x30, RZ ;  /* 0x00000030081c7810 */ /* 0x000fe20007fbe0ff */
[----:B------:R-:W-:Y:S01]  /*38e0*/  FMUL R113, R113, c[0x0][0x188] ;  /* 0x0000620071717a20 */ /* 0x000fe20000400000 */
[----:B------:R-:W-:Y:S02]  /*38f0*/  ISETP.GT.U32.AND.EX P4, PT, R30, RZ, PT, P4 ;  /* 0x000000ff1e00720c */ /* 0x000fe40003f84140 */
[C---:B------:R-:W-:Y:S01]  /*3900*/  ISETP.GT.U32.AND P3, PT, R28.reuse, R17, PT ;  /* 0x000000111c00720c */ /* 0x040fe20003f64070 */
[----:B------:R-:W-:Y:S01]  /*3910*/  IMAD.X R68, RZ, RZ, R3, P5 ;  /* 0x000000ffff447224 */ /* 0x000fe200028e0603 */
[----:B------:R-:W-:Y:S01]  /*3920*/  ISETP.GT.U32.AND P5, PT, R28, R252, PT ;  /* 0x000000fc1c00720c */ /* 0x000fe20003fa4070 */
[----:B------:R-:W-:Y:S01]  /*3930*/  FMUL R115, R115, c[0x0][0x188] ;  /* 0x0000620073737a20 */ /* 0x000fe20000400000 */
[----:B------:R-:W-:Y:S01]  /*3940*/  FSEL R132, R113, -INF , !P4 ;  /* 0xff80000071847808 */ /* 0x000fe20006000000 */
[----:B------:R-:W-:Y:S01]  /*3950*/  FMUL R32, R32, c[0x0][0x188] ;  /* 0x0000620020207a20 */ /* 0x000fe20000400000 */
[----:B------:R-:W-:Y:S01]  /*3960*/  ISETP.GT.U32.AND.EX P6, PT, R30, RZ, PT, P6 ;  /* 0x000000ff1e00720c */ /* 0x000fe20003fc4160 */
[----:B------:R-:W-:Y:S01]  /*3970*/  FMUL R34, R34, c[0x0][0x188] ;  /* 0x0000620022227a20 */ /* 0x000fe20000400000 */
[----:B------:R-:W-:-:S02]  /*3980*/  ISETP.GT.U32.AND.EX P3, PT, R68, RZ, PT, P3 ;  /* 0x000000ff4400720c */ /* 0x000fc40003f64130 */
[----:B------:R-:W-:Y:S02]  /*3990*/  IADD3 R28, P4, R8, 0x31, RZ ;  /* 0x00000031081c7810 */ /* 0x000fe40007f9e0ff */
[----:B------:R-:W-:Y:S02]  /*39a0*/  ISETP.GT.U32.AND.EX P5, PT, R68, RZ, PT, P5 ;  /* 0x000000ff4400720c */ /* 0x000fe40003fa4150 */
[----:B------:R-:W-:Y:S02]  /*39b0*/  FSEL R139, R115, -INF , !P6 ;  /* 0xff800000738b7808 */ /* 0x000fe40007000000 */
[----:B------:R-:W-:Y:S01]  /*39c0*/  FSEL R121, R32, -INF , !P3 ;  /* 0xff80000020797808 */ /* 0x000fe20005800000 */
[----:B------:R-:W-:Y:S01]  /*39d0*/  IMAD.X R32, RZ, RZ, R3, P4 ;  /* 0x000000ffff207224 */ /* 0x000fe200020e0603 */
[C---:B------:R-:W-:Y:S02]  /*39e0*/  ISETP.GT.U32.AND P6, PT, R28.reuse, R17, PT ;  /* 0x000000111c00720c */ /* 0x040fe40003fc4070 */
[----:B------:R-:W-:-:S02]  /*39f0*/  ISETP.GT.U32.AND P3, PT, R28, R252, PT ;  /* 0x000000fc1c00720c */ /* 0x000fc40003f64070 */
[----:B------:R-:W-:Y:S02]  /*3a00*/  ISETP.GT.U32.AND.EX P1, PT, R3, RZ, PT, P1 ;  /* 0x000000ff0300720c */ /* 0x000fe40003f24110 */
[----:B------:R-:W-:Y:S02]  /*3a10*/  FSEL R119, R34, -INF , !P5 ;  /* 0xff80000022777808 */ /* 0x000fe40006800000 */
[----:B------:R-:W-:Y:S01]  /*3a20*/  IADD3 R28, P5, R8, 0x39, RZ ;  /* 0x00000039081c7810 */ /* 0x000fe20007fbe0ff */
[----:B------:R-:W-:Y:S01]  /*3a30*/  FMUL R33, R33, c[0x0][0x188] ;  /* 0x0000620021217a20 */ /* 0x000fe20000400000 */
[----:B------:R-:W-:Y:S01]  /*3a40*/  SEL R30, RZ, 0x1fffe, !P1 ;  /* 0x0001fffeff1e7807 */ /* 0x000fe20004800000 */
[----:B------:R-:W-:Y:S01]  /*3a50*/  FMUL R35, R35, c[0x0][0x188] ;  /* 0x0000620023237a20 */ /* 0x000fe20000400000 */
[C---:B------:R-:W-:Y:S02]  /*3a60*/  ISETP.GT.U32.AND P1, PT, R28.reuse, R17, PT ;  /* 0x000000111c00720c */ /* 0x040fe40003f24070 */
[----:B------:R-:W-:-:S02]  /*3a70*/  ISETP.GT.U32.AND P4, PT, R28, R252, PT ;  /* 0x000000fc1c00720c */ /* 0x000fc40003f84070 */
[C---:B------:R-:W-:Y:S02]  /*3a80*/  ISETP.GT.U32.AND.EX P6, PT, R32.reuse, RZ, PT, P6 ;  /* 0x000000ff2000720c */ /* 0x040fe40003fc4160 */
[----:B------:R-:W-:Y:S02]  /*3a90*/  ISETP.GT.U32.AND.EX P3, PT, R32, RZ, PT, P3 ;  /* 0x000000ff2000720c */ /* 0x000fe40003f64130 */
[----:B------:R-:W-:Y:S02]  /*3aa0*/  LOP3.LUT R28, R8, 0x59, RZ, 0xfc, !PT ;  /* 0x00000059081c7812 */ /* 0x000fe400078efcff */
[----:B------:R-:W-:Y:S02]  /*3ab0*/  FSEL R120, R33, -INF , !P6 ;  /* 0xff80000021787808 */ /* 0x000fe40007000000 */
[----:B------:R-:W-:Y:S02]  /*3ac0*/  FSEL R118, R35, -INF , !P3 ;  /* 0xff80000023767808 */ /* 0x000fe40005800000 */
[----:B------:R-:W-:-:S02]  /*3ad0*/  ISETP.GT.U32.AND P6, PT, R28, R252, PT ;  /* 0x000000fc1c00720c */ /* 0x000fc40003fc4070 */
[-C--:B------:R-:W-:Y:S02]  /*3ae0*/  ISETP.GT.U32.AND P3, PT, R28, R17.reuse, PT ;  /* 0x000000111c00720c */ /* 0x080fe40003f64070 */
[----:B------:R-:W-:Y:S01]  /*3af0*/  ISETP.GT.U32.AND.EX P2, PT, R3, RZ, PT, P2 ;  /* 0x000000ff0300720c */ /* 0x000fe20003f44120 */
[----:B------:R-:W-:Y:S01]  /*3b00*/  IMAD.X R33, RZ, RZ, R3, P5 ;  /* 0x000000ffff217224 */ /* 0x000fe200028e0603 */
[----:B------:R-:W-:Y:S02]  /*3b10*/  LOP3.LUT R28, R8, 0x58, RZ, 0xfc, !PT ;  /* 0x00000058081c7812 */ /* 0x000fe400078efcff */
[----:B------:R-:W-:Y:S01]  /*3b20*/  SEL R32, RZ, 0x7fff8, !P2 ;  /* 0x0007fff8ff207807 */ /* 0x000fe20005000000 */
[----:B------:R-:W-:Y:S01]  /*3b30*/  FMUL R116, R29, c[0x0][0x188] ;  /* 0x000062001d747a20 */ /* 0x000fe20000400000 */
[C---:B------:R-:W-:Y:S02]  /*3b40*/  ISETP.GT.U32.AND P2, PT, R28.reuse, R252, PT ;  /* 0x000000fc1c00720c */ /* 0x040fe40003f44070 */
[----:B------:R-:W-:Y:S01]  /*3b50*/  ISETP.GT.U32.AND P5, PT, R28, R17, PT ;  /* 0x000000111c00720c */ /* 0x000fe20003fa4070 */
[----:B------:R-:W-:Y:S01]  /*3b60*/  FMUL R28, R31, c[0x0][0x188] ;  /* 0x000062001f1c7a20 */ /* 0x000fe20000400000 */
[----:B------:R-:W-:-:S02]  /*3b70*/  ISETP.GT.U32.AND.EX P1, PT, R33, RZ, PT, P1 ;  /* 0x000000ff2100720c */ /* 0x000fc40003f24110 */
[----:B------:R-:W-:Y:S02]  /*3b80*/  ISETP.GT.U32.AND.EX P4, PT, R33, RZ, PT, P4 ;  /* 0x000000ff2100720c */ /* 0x000fe40003f84140 */
[----:B------:R-:W-:Y:S01]  /*3b90*/  LOP3.LUT R29, R8, 0x51, RZ, 0xfc, !PT ;  /* 0x00000051081d7812 */ /* 0x000fe200078efcff */
[----:B------:R-:W-:Y:S01]  /*3ba0*/  FMUL R109, R109, c[0x0][0x188] ;  /* 0x000062006d6d7a20 */ /* 0x000fe20000400000 */
[----:B------:R-:W-:Y:S01]  /*3bb0*/  FSEL R116, R116, -INF , !P1 ;  /* 0xff80000074747808 */ /* 0x000fe20004800000 */
[----:B------:R-:W-:Y:S01]  /*3bc0*/  FMUL R34, R111, c[0x0][0x188] ;  /* 0x000062006f227a20 */ /* 0x000fe20000400000 */
[----:B------:R-:W-:Y:S02]  /*3bd0*/  FSEL R28, R28, -INF , !P4 ;  /* 0xff8000001c1c7808 */ /* 0x000fe40006000000 */
[C---:B------:R-:W-:Y:S02]  /*3be0*/  ISETP.GT.U32.AND P1, PT, R29.reuse, R252, PT ;  /* 0x000000fc1d00720c */ /* 0x040fe40003f24070 */
[----:B------:R-:W-:-:S02]  /*3bf0*/  ISETP.GT.U32.AND P4, PT, R29, R17, PT ;  /* 0x000000111d00720c */ /* 0x000fc40003f84070 */
[C---:B------:R-:W-:Y:S02]  /*3c00*/  ISETP.GT.U32.AND.EX P6, PT, R3.reuse, RZ, PT, P6 ;  /* 0x000000ff0300720c */ /* 0x040fe40003fc4160 */
[----:B------:R-:W-:Y:S02]  /*3c10*/  ISETP.GT.U32.AND.EX P3, PT, R3, RZ, PT, P3 ;  /* 0x000000ff0300720c */ /* 0x000fe40003f64130 */
[----:B------:R-:W-:Y:S01]  /*3c20*/  LOP3.LUT R29, R8, 0x50, RZ, 0xfc, !PT ;  /* 0x00000050081d7812 */ /* 0x000fe200078efcff */
[----:B------:R-:W-:Y:S01]  /*3c30*/  FMUL R108, R108, c[0x0][0x188] ;  /* 0x000062006c6c7a20 */ /* 0x000fe20000400000 */
[----:B------:R-:W-:Y:S01]  /*3c40*/  FSEL R133, R109, -INF , !P3 ;  /* 0xff8000006d857808 */ /* 0x000fe20005800000 */
[----:B------:R-:W-:Y:S01]  /*3c50*/  FMUL R110, R110, c[0x0][0x188] ;  /* 0x000062006e6e7a20 */ /* 0x000fe20000400000 */
[----:B------:R-:W-:Y:S01]  /*3c60*/  FSEL R34, R34, -INF , !P6 ;  /* 0xff80000022227808 */ /* 0x000fe20007000000 */
[----:B------:R-:W-:Y:S01]  /*3c70*/  IMAD.IADD R14, R14, 0x1, R30 ;  /* 0x000000010e0e7824 */ /* 0x000fe200078e021e */
[----:B------:R-:W-:-:S02]  /*3c80*/  ISETP.GT.U32.AND P3, PT, R29, R252, PT ;  /* 0x000000fc1d00720c */ /* 0x000fc40003f64070 */
[----:B------:R-:W-:Y:S02]  /*3c90*/  ISETP.GT.U32.AND P6, PT, R29, R17, PT ;  /* 0x000000111d00720c */ /* 0x000fe40003fc4070 */
[C---:B------:R-:W-:Y:S02]  /*3ca0*/  ISETP.GT.U32.AND.EX P2, PT, R3.reuse, RZ, PT, P2 ;  /* 0x000000ff0300720c */ /* 0x040fe40003f44120 */
[----:B------:R-:W-:Y:S02]  /*3cb0*/  ISETP.GT.U32.AND.EX P5, PT, R3, RZ, PT, P5 ;  /* 0x000000ff0300720c */ /* 0x000fe40003fa4150 */
[----:B------:R-:W-:Y:S01]  /*3cc0*/  LOP3.LUT R29, R8, 0x49, RZ, 0xfc, !PT ;  /* 0x00000049081d7812 */ /* 0x000fe200078efcff */
[----:B------:R-:W-:Y:S01]  /*3cd0*/  FMUL R101, R101, c[0x0][0x188] ;  /* 0x0000620065657a20 */ /* 0x000fe20000400000 */
[----:B------:R-:W-:Y:S01]  /*3ce0*/  FSEL R134, R108, -INF , !P5 ;  /* 0xff8000006c867808 */ /* 0x000fe20006800000 */
[----:B------:R-:W-:Y:S01]  /*3cf0*/  FMUL R103, R103, c[0x0][0x188] ;  /* 0x0000620067677a20 */ /* 0x000fe20000400000 */
[----:B------:R-:W-:-:S02]  /*3d00*/  FSEL R143, R110, -INF , !P2 ;  /* 0xff8000006e8f7808 */ /* 0x000fc40005000000 */
[----:B------:R-:W-:Y:S02]  /*3d10*/  LOP3.LUT R14, R14, 0x3, RZ, 0xc0, !PT ;  /* 0x000000030e0e7812 */ /* 0x000fe400078ec0ff */
[C---:B------:R-:W-:Y:S02]  /*3d20*/  ISETP.GT.U32.AND P5, PT, R29.reuse, R252, PT ;  /* 0x000000fc1d00720c */ /* 0x040fe40003fa4070 */
[----:B------:R-:W-:Y:S02]  /*3d30*/  ISETP.GT.U32.AND P2, PT, R29, R17, PT ;  /* 0x000000111d00720c */ /* 0x000fe40003f44070 */
[C---:B------:R-:W-:Y:S02]  /*3d40*/  ISETP.GT.U32.AND.EX P1, PT, R3.reuse, RZ, PT, P1 ;  /* 0x000000ff0300720c */ /* 0x040fe40003f24110 */
[----:B------:R-:W-:Y:S02]  /*3d50*/  ISETP.GT.U32.AND.EX P4, PT, R3, RZ, PT, P4 ;  /* 0x000000ff0300720c */ /* 0x000fe40003f84140 */
[----:B------:R-:W-:Y:S01]  /*3d60*/  LOP3.LUT R29, R8, 0x48, RZ, 0xfc, !PT ;  /* 0x00000048081d7812 */ /* 0x000fe200078efcff */
[----:B------:R-:W-:Y:S01]  /*3d70*/  FMUL R100, R100, c[0x0][0x188] ;  /* 0x0000620064647a20 */ /* 0x000fe20000400000 */
[----:B------:R-:W-:Y:S01]  /*3d80*/  IADD3 R13, R14, R32, R13 ;  /* 0x000000200e0d7210 */ /* 0x000fe20007ffe00d */
[----:B------:R-:W-:Y:S01]  /*3d90*/  FMUL R102, R102, c[0x0][0x188] ;  /* 0x0000620066667a20 */ /* 0x000fe20000400000 */
[----:B------:R-:W-:Y:S01]  /*3da0*/  FSEL R135, R101, -INF , !P4 ;  /* 0xff80000065877808 */ /* 0x000fe20006000000 */
[----:B------:R-:W-:Y:S01]  /*3db0*/  IMAD.IADD R36, R37, 0x1, R36 ;  /* 0x0000000125247824 */ /* 0x000fe200078e0224 */
[----:B------:R-:W-:-:S02]  /*3dc0*/  FSEL R144, R103, -INF , !P1 ;  /* 0xff80000067907808 */ /* 0x000fc40004800000 */
[C---:B------:R-:W-:Y:S02]  /*3dd0*/  ISETP.GT.U32.AND P4, PT, R29.reuse, R252, PT ;  /* 0x000000fc1d00720c */ /* 0x040fe40003f84070 */
[----:B------:R-:W-:Y:S02]  /*3de0*/  ISETP.GT.U32.AND P1, PT, R29, R17, PT ;  /* 0x000000111d00720c */ /* 0x000fe40003f24070 */
[C---:B------:R-:W-:Y:S02]  /*3df0*/  ISETP.GT.U32.AND.EX P3, PT, R3.reuse, RZ, PT, P3 ;  /* 0x000000ff0300720c */ /* 0x040fe40003f64130 */
[----:B------:R-:W-:Y:S01]  /*3e00*/  ISETP.GT.U32.AND.EX P6, PT, R3, RZ, PT, P6 ;  /* 0x000000ff0300720c */ /* 0x000fe20003fc4160 */
[----:B------:R-:W-:Y:S01]  /*3e10*/  FMUL R7, R7, c[0x0][0x188] ;  /* 0x0000620007077a20 */ /* 0x000fe20000400000 */
[----:B------:R-:W-:Y:S01]  /*3e20*/  LOP3.LUT R29, R8, 0x41, RZ, 0xfc, !PT ;  /* 0x00000041081d7812 */ /* 0x000fe200078efcff */
[----:B------:R-:W-:Y:S01]  /*3e30*/  IMAD.SHL.U32 R13, R13, 0x100, RZ ;  /* 0x000001000d0d7824 */ /* 0x000fe200078e00ff */
[----:B------:R-:W-:-:S02]  /*3e40*/  ISETP.GT.U32.AND.EX P5, PT, R3, RZ, PT, P5 ;  /* 0x000000ff0300720c */ /* 0x000fc40003fa4150 */
[----:B------:R-:W-:Y:S02]  /*3e50*/  FSEL R137, R100, -INF , !P6 ;  /* 0xff80000064897808 */ /* 0x000fe40007000000 */
[----:B------:R-:W-:Y:S02]  /*3e60*/  FSEL R142, R102, -INF , !P3 ;  /* 0xff800000668e7808 */ /* 0x000fe40005800000 */
[----:B------:R-:W-:Y:S02]  /*3e70*/  LOP3.LUT R36, R36, 0x3, RZ, 0xc0, !PT ;  /* 0x0000000324247812 */ /* 0x000fe400078ec0ff */
[C---:B------:R-:W-:Y:S02]  /*3e80*/  ISETP.GT.U32.AND P6, PT, R29.reuse, R252, PT ;  /* 0x000000fc1d00720c */ /* 0x040fe40003fc4070 */
[----:B------:R-:W-:Y:S02]  /*3e90*/  ISETP.GT.U32.AND P3, PT, R29, R17, PT ;  /* 0x000000111d00720c */ /* 0x000fe40003f64070 */
[----:B------:R-:W-:-:S02]  /*3ea0*/  LOP3.LUT R29, R8, 0x40, RZ, 0xfc, !PT ;  /* 0x00000040081d7812 */ /* 0x000fc400078efcff */
[----:B------:R-:W-:Y:S02]  /*3eb0*/  FSEL R8, R7, -INF , !P5 ;  /* 0xff80000007087808 */ /* 0x000fe40006800000 */
[----:B------:R-:W-:Y:S02]  /*3ec0*/  IADD3 R7, R36, R20, R12 ;  /* 0x0000001424077210 */ /* 0x000fe40007ffe00c */
[----:B------:R-:W-:Y:S01]  /*3ed0*/  LOP3.LUT R14, R13, 0xf00, RZ, 0xe2, !PT ;  /* 0x00000f000d0e7812 */ /* 0x000fe200078ee2ff */
[C---:B------:R-:W-:Y:S01]  /*3ee0*/  IMAD.WIDE R12, R2.reuse, 0x2, R244 ;  /* 0x00000002020c7825 */ /* 0x040fe200078e02f4 */
[C---:B------:R-:W-:Y:S01]  /*3ef0*/  HMMA.16816.F32.BF16 R80, R48.reuse, R82, R88 ;  /* 0x000000523050723c */ /* 0x040fe20000041858 */
[----:B------:R-:W-:Y:S02]  /*3f00*/  ISETP.GT.U32.AND.EX P2, PT, R3, RZ, PT, P2 ;  /* 0x000000ff0300720c */ /* 0x000fe40003f44120 */
[----:B------:R-:W-:Y:S01]  /*3f10*/  FMUL R5, R5, c[0x0][0x188] ;  /* 0x0000620005057a20 */ /* 0x000fe20000400000 */
[----:B------:R0:W2:Y:S03]  /*3f20*/  LDG.E.U16 R20, [R12.64] ;  /* 0x000000060c147981 */ /* 0x0000a6000c1e1500 */
[C---:B------:R-:W-:Y:S01]  /*3f30*/  IMAD.WIDE R88, R2.reuse, 0x2, R240 ;  /* 0x0000000202587825 */ /* 0x040fe200078e02f0 */
[C---:B------:R-:W-:Y:S03]  /*3f40*/  HMMA.16816.F32.BF16 R36, R48.reuse, R38, R96 ;  /* 0x000000263024723c */ /* 0x040fe60000041860 */
[C---:B------:R-:W-:Y:S01]  /*3f50*/  IMAD.WIDE R30, R2.reuse, 0x2, R246 ;  /* 0x00000002021e7825 */ /* 0x040fe200078e02f6 */
[----:B------:R-:W-:Y:S01]  /*3f60*/  FSEL R5, R5, -INF , !P2 ;  /* 0xff80000005057808 */ /* 0x000fe20005000000 */
[----:B------:R1:W3:Y:S02]  /*3f70*/  LDG.E.U16 R88, [R88.64] ;  /* 0x0000000658587981 */ /* 0x0002e4000c1e1500 */
[----:B0-----:R-:W-:Y:S01]  /*3f80*/  IMAD.WIDE R12, R2, 0x2, R234 ;  /* 0x00000002020c7825 */ /* 0x001fe200078e02ea */
[----:B------:R-:W-:Y:S01]  /*3f90*/  HMMA.16816.F32.BF16 R68, R48, R70, R84 ;  /* 0x000000463044723c */ /* 0x000fe20000041854 */
[----:B------:R-:W-:-:S02]  /*3fa0*/  ISETP.GT.U32.AND P2, PT, R29, R252, PT ;  /* 0x000000fc1d00720c */ /* 0x000fc40003f44070 */
[----:B------:R-:W-:Y:S01]  /*3fb0*/  ISETP.GT.U32.AND P5, PT, R29, R17, PT ;  /* 0x000000111d00720c */ /* 0x000fe20003fa4070 */
[C---:B------:R-:W-:Y:S01]  /*3fc0*/  IMAD.WIDE R96, R2.reuse, 0x2, R242 ;  /* 0x0000000202607825 */ /* 0x040fe200078e02f2 */
[----:B------:R0:W4:Y:S03]  /*3fd0*/  LDG.E.U16 R29, [R30.64] ;  /* 0x000000061e1d7981 */ /* 0x000126000c1e1500 */
[----:B------:R-:W-:Y:S01]  /*3fe0*/  HMMA.16816.F32.BF16 R48, R48, R10, R44 ;  /* 0x0000000a3030723c */ /* 0x000fe2000004182c */
[C---:B------:R-:W-:Y:S01]  /*3ff0*/  IMAD.WIDE R84, R2.reuse, 0x2, R232 ;  /* 0x0000000202547825 */ /* 0x040fe200078e02e8 */
[----:B-1----:R1:W5:Y:S03]  /*4000*/  LDG.E.U16 R89, [R12.64] ;  /* 0x000000060c597981 */ /* 0x002366000c1e1500 */
[C---:B------:R-:W-:Y:S01]  /*4010*/  IMAD.WIDE R86, R2.reuse, 0x2, R230 ;  /* 0x0000000202567825 */ /* 0x040fe200078e02e6 */
[----:B------:R0:W2:Y:S03]  /*4020*/  LDG.E.U16 R96, [R96.64] ;  /* 0x0000000660607981 */ /* 0x0000a6000c1e1500 */
[C---:B------:R-:W-:Y:S01]  /*4030*/  IMAD.WIDE R10, R2.reuse, 0x2, R226 ;  /* 0x00000002020a7825 */ /* 0x040fe200078e02e2 */
[----:B------:R0:W2:Y:S03]  /*4040*/  LDG.E.U16 R84, [R84.64] ;  /* 0x0000000654547981 */ /* 0x0000a6000c1e1500 */
[C---:B-1----:R-:W-:Y:S01]  /*4050*/  IMAD.WIDE R12, R2.reuse, 0x2, R228 ;  /* 0x00000002020c7825 */ /* 0x042fe200078e02e4 */
[----:B------:R1:W2:Y:S03]  /*4060*/  LDG.E.U16 R47, [R10.64] ;  /* 0x000000060a2f7981 */ /* 0x0002a6000c1e1500 */
[C---:B0-----:R-:W-:Y:S01]  /*4070*/  IMAD.WIDE R30, R2.reuse, 0x2, R236 ;  /* 0x00000002021e7825 */ /* 0x041fe200078e02ec */
[----:B------:R0:W2:Y:S04]  /*4080*/  LDG.E.U16 R86, [R86.64] ;  /* 0x0000000656567981 */ /* 0x0000a8000c1e1500 */
[----:B------:R0:W2:Y:S01]  /*4090*/  LDG.E.U16 R85, [R12.64] ;  /* 0x000000060c557981 */ /* 0x0000a2000c1e1500 */
[----:B-1----:R-:W-:-:S03]  /*40a0*/  IMAD.WIDE R10, R2, 0x2, R218 ;  /* 0x00000002020a7825 */ /* 0x002fc600078e02da */
[----:B------:R1:W2:Y:S04]  /*40b0*/  LDG.E.U16 R90, [R30.64] ;  /* 0x000000061e5a7981 */ /* 0x0002a8000c1e1500 */
[----:B------:R1:W2:Y:S01]  /*40c0*/  LDG.E.U16 R97, [R10.64] ;  /* 0x000000060a617981 */ /* 0x0002a2000c1e1500 */
[----:B0-----:R-:W-:-:S04]  /*40d0*/  IMAD.WIDE R12, R2, 0x2, R224 ;  /* 0x00000002020c7825 */ /* 0x001fc800078e02e0 */
[C---:B-1----:R-:W-:Y:S01]  /*40e0*/  IMAD.WIDE R30, R2.reuse, 0x2, R222 ;  /* 0x00000002021e7825 */ /* 0x042fe200078e02de */
[----:B------:R0:W2:Y:S03]  /*40f0*/  LDG.E.U16 R87, [R12.64] ;  /* 0x000000060c577981 */ /* 0x0000a6000c1e1500 */
[C---:B------:R-:W-:Y:S01]  /*4100*/  IMAD.WIDE R10, R2.reuse, 0x2, R212 ;  /* 0x00000002020a7825 */ /* 0x040fe200078e02d4 */
        /* <DEDUP_REMOVED lines=12> */
[----:B------:R1:W2:Y:S03]  /*41d0*/  LDG.E.U16 R101, [R30.64] ;  /* 0x000000061e657981 */ /* 0x0002a6000c1e1500 */
[C---:B------:R-:W-:Y:S01]  /*41e0*/  IMAD.WIDE R32, R2.reuse, 0x2, R238 ;  /* 0x0000000202207825 */ /* 0x040fe200078e02ee */
[----:B------:R1:W2:Y:S03]  /*41f0*/  LDG.E.U16 R109, [R10.64] ;  /* 0x000000060a6d7981 */ /* 0x0002a6000c1e1500 */
[C---:B0-----:R-:W-:Y:S01]  /*4200*/  IMAD.WIDE R12, R2.reuse, 0x2, R162 ;  /* 0x00000002020c7825 */ /* 0x041fe200078e02a2 */
[----:B------:R0:W2:Y:S03]  /*4210*/  LDG.E.U16 R91, [R32.64] ;  /* 0x00000006205b7981 */ /* 0x0000a6000c1e1500 */
[C---:B-1----:R-:W-:Y:S01]  /*4220*/  IMAD.WIDE R30, R2.reuse, 0x2, R154 ;  /* 0x00000002021e7825 */ /* 0x042fe200078e029a */
[----:B------:R1:W2:Y:S03]  /*4230*/  LDG.E.U16 R108, [R12.64] ;  /* 0x000000060c6c7981 */ /* 0x0002a6000c1e1500 */
[C---:B------:R-:W-:Y:S01]  /*4240*/  IMAD.WIDE R10, R2.reuse, 0x2, R160 ;  /* 0x00000002020a7825 */ /* 0x040fe200078e02a0 */
[----:B------:R1:W2:Y:S03]  /*4250*/  LDG.E.U16 R112, [R30.64] ;  /* 0x000000061e707981 */ /* 0x0002a6000c1e1500 */
[C---:B0-----:R-:W-:Y:S01]  /*4260*/  IMAD.WIDE R32, R2.reuse, 0x2, R220 ;  /* 0x0000000202207825 */ /* 0x041fe200078e02dc */
[----:B------:R0:W2:Y:S03]  /*4270*/  LDG.E.U16 R114, [R10.64] ;  /* 0x000000060a727981 */ /* 0x0000a6000c1e1500 */
[C---:B-1----:R-:W-:Y:S01]  /*4280*/  IMAD.WIDE R12, R2.reuse, 0x2, R166 ;  /* 0x00000002020c7825 */ /* 0x042fe200078e02a6 */
[----:B------:R1:W2:Y:S04]  /*4290*/  LDG.E.U16 R99, [R32.64] ;  /* 0x0000000620637981 */ /* 0x0002a8000c1e1500 */
[----:B------:R1:W2:Y:S01]  /*42a0*/  LDG.E.U16 R110, [R12.64] ;  /* 0x000000060c6e7981 */ /* 0x0002a2000c1e1500 */
[----:B0-----:R-:W-:-:S05]  /*42b0*/  IMAD.WIDE R10, R2, 0x2, R152 ;  /* 0x00000002020a7825 */ /* 0x001fca00078e0298 */
[----:B------:R0:W2:Y:S01]  /*42c0*/  LDG.E.U16 R174, [R10.64] ;  /* 0x000000060aae7981 */ /* 0x0000a2000c1e1500 */
[----:B-1----:R-:W-:-:S05]  /*42d0*/  IMAD.WIDE R12, R2, 0x2, R158 ;  /* 0x00000002020c7825 */ /* 0x002fca00078e029e */
[----:B------:R1:W2:Y:S01]  /*42e0*/  LDG.E.U16 R113, [R12.64] ;  /* 0x000000060c717981 */ /* 0x0002a2000c1e1500 */
[----:B------:R-:W-:-:S05]  /*42f0*/  IMAD.WIDE R30, R2, 0x2, R164 ;  /* 0x00000002021e7825 */ /* 0x000fca00078e02a4 */
[----:B------:R0:W2:Y:S01]  /*4300*/  LDG.E.U16 R111, [R30.64] ;  /* 0x000000061e6f7981 */ /* 0x0000a2000c1e1500 */
[----:B-1----:R-:W-:-:S05]  /*4310*/  IMAD.WIDE R12, R2, 0x2, R150 ;  /* 0x00000002020c7825 */ /* 0x002fca00078e0296 */
[----:B------:R1:W2:Y:S01]  /*4320*/  LDG.E.U16 R173, [R12.64] ;  /* 0x000000060cad7981 */ /* 0x0002a2000c1e1500 */
[----:B0-----:R-:W-:-:S04]  /*4330*/  IMAD.WIDE R30, R2, 0x2, R156 ;  /* 0x00000002021e7825 */ /* 0x001fc800078e029c */
[----:B------:R-:W-:Y:S01]  /*4340*/  IMAD.WIDE R10, R2, 0x2, R148 ;  /* 0x00000002020a7825 */ /* 0x000fe200078e0294 */
[----:B------:R-:W-:Y:S01]  /*4350*/  LOP3.LUT R16, R16, 0xf, RZ, 0xc0, !PT ;  /* 0x0000000f10107812 */ /* 0x000fe200078ec0ff */
[----:B------:R0:W2:Y:S04]  /*4360*/  LDG.E.U16 R115, [R30.64] ;  /* 0x000000061e737981 */ /* 0x0000a8000c1e1500 */
[----:B------:R0:W2:Y:S01]  /*4370*/  LDG.E.U16 R175, [R10.64] ;  /* 0x000000060aaf7981 */ /* 0x0000a2000c1e1500 */
[----:B------:R-:W-:Y:S02]  /*4380*/  IMAD R9, R9, 0x10, R16 ;  /* 0x0000001009097824 */ /* 0x000fe400078e0210 */
[----:B------:R-:W-:Y:S01]  /*4390*/  IMAD R7, R7, 0x1000, R14 ;  /* 0x0000100007077824 */ /* 0x000fe200078e020e */
[----:B------:R-:W-:Y:S01]  /*43a0*/  ISETP.GT.U32.AND.EX P4, PT, R3, RZ, PT, P4 ;  /* 0x000000ff0300720c */ /* 0x000fe20003f84140 */
[----:B------:R-:W-:Y:S01]  /*43b0*/  FMUL R4, R4, c[0x0][0x188] ;  /* 0x0000620004047a20 */ /* 0x000fe20000400000 */
[----:B------:R-:W-:-:S02]  /*43c0*/  LOP3.LUT R9, R9, 0xff, RZ, 0xc0, !PT ;  /* 0x000000ff09097812 */ /* 0x000fc400078ec0ff */
[C---:B------:R-:W-:Y:S02]  /*43d0*/  ISETP.GT.U32.AND.EX P1, PT, R3.reuse, RZ, PT, P1 ;  /* 0x000000ff0300720c */ /* 0x040fe40003f24110 */
[----:B------:R-:W-:Y:S01]  /*43e0*/  ISETP.GT.U32.AND.EX P6, PT, R3, RZ, PT, P6 ;  /* 0x000000ff0300720c */ /* 0x000fe20003fc4160 */
[----:B------:R-:W-:Y:S01]  /*43f0*/  IMAD.IADD R7, R7, 0x1, R9 ;  /* 0x0000000107077824 */ /* 0x000fe200078e0209 */
[C---:B------:R-:W-:Y:S02]  /*4400*/  ISETP.GT.U32.AND.EX P3, PT, R3.reuse, RZ, PT, P3 ;  /* 0x000000ff0300720c */ /* 0x040fe40003f64130 */
[C---:B------:R-:W-:Y:S02]  /*4410*/  ISETP.GT.U32.AND.EX P2, PT, R3.reuse, RZ, PT, P2 ;  /* 0x000000ff0300720c */ /* 0x040fe40003f44120 */
[----:B------:R-:W-:Y:S01]  /*4420*/  ISETP.GT.U32.AND.EX P5, PT, R3, RZ, PT, P5 ;  /* 0x000000ff0300720c */ /* 0x000fe20003fa4150 */
[----:B------:R-:W-:Y:S01]  /*4430*/  FMUL R41, R41, c[0x0][0x188] ;  /* 0x0000620029297a20 */ /* 0x000fe20000400000 */
[----:B------:R-:W-:Y:S01]  /*4440*/  LOP3.LUT R7, R7, 0xffff, RZ, 0xc0, !PT ;  /* 0x0000ffff07077812 */ /* 0x000fe200078ec0ff */
[----:B------:R-:W-:Y:S01]  /*4450*/  FMUL R43, R43, c[0x0][0x188] ;  /* 0x000062002b2b7a20 */ /* 0x000fe20000400000 */
[----:B------:R-:W-:Y:S02]  /*4460*/  BAR.SYNC.DEFER_BLOCKING 0x0 ;  /* 0x0000000000007b1d */ /* 0x000fe40000010000 */
[----:B------:R-:W-:-:S02]  /*4470*/  SHF.R.U32.HI R3, RZ, 0xf, R7 ;  /* 0x0000000fff037819 */ /* 0x000fc40000011607 */
[----:B------:R-:W-:Y:S02]  /*4480*/  FSEL R33, R4, -INF , !P1 ;  /* 0xff80000004217808 */ /* 0x000fe40004800000 */
[----:B------:R-:W-:Y:S01]  /*4490*/  LOP3.LUT P1, RZ, R3, 0x1, RZ, 0xc0, !PT ;  /* 0x0000000103ff7812 */ /* 0x000fe2000782c0ff */
[----:B------:R-:W-:Y:S01]  /*44a0*/  FMUL R3, R6, c[0x0][0x188] ;  /* 0x0000620006037a20 */ /* 0x000fe20000400000 */
[----:B------:R-:W-:-:S04]  /*44b0*/  SHF.R.U32.HI R4, RZ, 0xe, R7 ;  /* 0x0000000eff047819 */ /* 0x000fc80000011607 */
[----:B------:R-:W-:Y:S02]  /*44c0*/  FSEL R3, R3, -INF , !P4 ;  /* 0xff80000003037808 */ /* 0x000fe40006000000 */
[----:B------:R-:W-:Y:S02]  /*44d0*/  LOP3.LUT P4, RZ, R4, 0x1, RZ, 0xc0, !PT ;  /* 0x0000000104ff7812 */ /* 0x000fe4000788c0ff */
[--C-:B------:R-:W-:Y:S02]  /*44e0*/  SHF.R.U32.HI R4, RZ, 0xd, R7.reuse ;  /* 0x0000000dff047819 */ /* 0x100fe40000011607 */
[----:B------:R-:W-:Y:S02]  /*44f0*/  FSEL R41, R41, -INF , !P3 ;  /* 0xff80000029297808 */ /* 0x000fe40005800000 */
[----:B------:R-:W-:Y:S02]  /*4500*/  LOP3.LUT P3, RZ, R4, 0x1, RZ, 0xc0, !PT ;  /* 0x0000000104ff7812 */ /* 0x000fe4000786c0ff */
[----:B------:R-:W-:Y:S01]  /*4510*/  SHF.R.U32.HI R4, RZ, 0xc, R7 ;  /* 0x0000000cff047819 */ /* 0x000fe20000011607 */
[----:B0-----:R-:W-:Y:S01]  /*4520*/  FMUL R11, R40, c[0x0][0x188] ;  /* 0x00006200280b7a20 */ /* 0x001fe20000400000 */
[----:B------:R-:W-:-:S02]  /*4530*/  FSEL R45, R43, -INF , !P6 ;  /* 0xff8000002b2d7808 */ /* 0x000fc40007000000 */
[----:B------:R-:W-:Y:S02]  /*4540*/  LOP3.LUT P6, RZ, R4, 0x1, RZ, 0xc0, !PT ;  /* 0x0000000104ff7812 */ /* 0x000fe400078cc0ff */
[--C-:B------:R-:W-:Y:S01]  /*4550*/  SHF.R.U32.HI R4, RZ, 0xb, R7.reuse ;  /* 0x0000000bff047819 */ /* 0x100fe20000011607 */
[----:B-1----:R-:W-:Y:S01]  /*4560*/  FMUL R13, R42, c[0x0][0x188] ;  /* 0x000062002a0d7a20 */ /* 0x002fe20000400000 */
[----:B------:R-:W-:Y:S02]  /*4570*/  FSEL R11, R11, -INF , !P5 ;  /* 0xff8000000b0b7808 */ /* 0x000fe40006800000 */
[----:B------:R-:W-:Y:S02]  /*4580*/  LOP3.LUT P5, RZ, R4, 0x1, RZ, 0xc0, !PT ;  /* 0x0000000104ff7812 */ /* 0x000fe400078ac0ff */
[----:B------:R-:W-:Y:S01]  /*4590*/  SHF.R.U32.HI R4, RZ, 0xa, R7 ;  /* 0x0000000aff047819 */ /* 0x000fe20000011607 */
[----:B------:R-:W-:Y:S01]  /*45a0*/  FMUL R36, R36, c[0x0][0x188] ;  /* 0x0000620024247a20 */ /* 0x000fe20000400000 */
[----:B------:R-:W-:-:S02]  /*45b0*/  FSEL R13, R13, -INF , !P2 ;  /* 0xff8000000d0d7808 */ /* 0x000fc40005000000 */
[----:B------:R-:W-:Y:S02]  /*45c0*/  LOP3.LUT P2, RZ, R4, 0x1, RZ, 0xc0, !PT ;  /* 0x0000000104ff7812 */ /* 0x000fe4000784c0ff */
[--C-:B------:R-:W-:Y:S01]  /*45d0*/  SHF.R.U32.HI R4, RZ, 0x9, R7.reuse ;  /* 0x00000009ff047819 */ /* 0x100fe20000011607 */
[----:B------:R-:W-:Y:S01]  /*45e0*/  FMUL R32, R37, c[0x0][0x188] ;  /* 0x0000620025207a20 */ /* 0x000fe20000400000 */
[----:B------:R-:W-:Y:S02]  /*45f0*/  FSEL R43, R36, -INF , !P1 ;  /* 0xff800000242b7808 */ /* 0x000fe40004800000 */
[----:B------:R-:W-:Y:S02]  /*4600*/  LOP3.LUT P1, RZ, R4, 0x1, RZ, 0xc0, !PT ;  /* 0x0000000104ff7812 */ /* 0x000fe4000782c0ff */
[----:B------:R-:W-:Y:S01]  /*4610*/  SHF.R.U32.HI R4, RZ, 0x8, R7 ;  /* 0x00000008ff047819 */ /* 0x000fe20000011607 */
[----:B------:R-:W-:Y:S01]  /*4620*/  FMUL R12, R38, c[0x0][0x188] ;  /* 0x00006200260c7a20 */ /* 0x000fe20000400000 */
[----:B------:R-:W-:-:S02]  /*4630*/  FSEL R32, R32, -INF , !P4 ;  /* 0xff80000020207808 */ /* 0x000fc40006000000 */
[----:B------:R-:W-:Y:S02]  /*4640*/  LOP3.LUT P4, RZ, R4, 0x1, RZ, 0xc0, !PT ;  /* 0x0000000104ff7812 */ /* 0x000fe4000788c0ff */
[--C-:B------:R-:W-:Y:S02]  /*4650*/  SHF.R.U32.HI R4, RZ, 0x7, R7.reuse ;  /* 0x00000007ff047819 */ /* 0x100fe40000011607 */
[----:B------:R-:W-:Y:S02]  /*4660*/  FSEL R12, R12, -INF , !P3 ;  /* 0xff8000000c0c7808 */ /* 0x000fe40005800000 */
[----:B------:R-:W-:Y:S01]  /*4670*/  LOP3.LUT P3, RZ, R4, 0x1, RZ, 0xc0, !PT ;  /* 0x0000000104ff7812 */ /* 0x000fe2000786c0ff */
[----:B------:R-:W-:Y:S01]  /*4680*/  FMUL R4, R39, c[0x0][0x188] ;  /* 0x0000620027047a20 */ /* 0x000fe20000400000 */
[----:B------:R-:W-:Y:S01]  /*4690*/  SHF.R.U32.HI R6, RZ, 0x6, R7 ;  /* 0x00000006ff067819 */ /* 0x000fe20000011607 */
[----:B------:R-:W-:-:S03]  /*46a0*/  FMUL R31, R80, c[0x0][0x188] ;  /* 0x00006200501f7a20 */ /* 0x000fc60000400000 */
[----:B------:R-:W-:Y:S02]  /*46b0*/  FSEL R4, R4, -INF , !P6 ;  /* 0xff80000004047808 */ /* 0x000fe40007000000 */
[----:B------:R-:W-:Y:S02]  /*46c0*/  LOP3.LUT P6, RZ, R6, 0x1, RZ, 0xc0, !PT ;  /* 0x0000000106ff7812 */ /* 0x000fe400078cc0ff */
[----:B------:R-:W-:Y:S02]  /*46d0*/  SHF.R.U32.HI R6, RZ, 0x5, R7 ;  /* 0x00000005ff067819 */ /* 0x000fe40000011607 */
[----:B------:R-:W-:Y:S02]  /*46e0*/  FSEL R31, R31, -INF , !P5 ;  /* 0xff8000001f1f7808 */ /* 0x000fe40006800000 */
[----:B------:R-:W-:Y:S01]  /*46f0*/  LOP3.LUT P5, RZ, R6, 0x1, RZ, 0xc0, !PT ;  /* 0x0000000106ff7812 */ /* 0x000fe200078ac0ff */
[----:B------:R-:W-:Y:S01]  /*4700*/  FMUL R39, R81, c[0x0][0x188] ;  /* 0x0000620051277a20 */ /* 0x000fe20000400000 */
[----:B------:R-:W-:-:S02]  /*4710*/  FMNMX R6, R170, R171, !PT ;  /* 0x000000abaa067209 */ /* 0x000fc40007800000 */
[----:B------:R-:W-:Y:S02]  /*4720*/  SHF.R.U32.HI R9, RZ, 0x4, R7 ;  /* 0x00000004ff097819 */ /* 0x000fe40000011607 */
[----:B------:R-:W-:Y:S02]  /*4730*/  FMNMX R6, R22, R6, !PT ;  /* 0x0000000616067209 */ /* 0x000fe40007800000 */
[----:B------:R-:W-:Y:S02]  /*4740*/  FSEL R39, R39, -INF , !P2 ;  /* 0xff80000027277808 */ /* 0x000fe40005000000 */
[----:B------:R-:W-:Y:S02]  /*4750*/  LOP3.LUT P2, RZ, R9, 0x1, RZ, 0xc0, !PT ;  /* 0x0000000109ff7812 */ /* 0x000fe4000784c0ff */
[----:B------:R-:W-:-:S04]  /*4760*/  FMNMX R9, R172, R6, !PT ;  /* 0x00000006ac097209 */ /* 0x000fc80007800000 */
[----:B------:R-:W-:-:S04]  /*4770*/  FMNMX R9, R122, R9, !PT ;  /* 0x000000097a097209 */ /* 0x000fc80007800000 */
[----:B------:R-:W-:-:S04]  /*4780*/  FMNMX R9, R129, R9, !PT ;  /* 0x0000000981097209 */ /* 0x000fc80007800000 */
[----:B------:R-:W-:-:S04]  /*4790*/  FMNMX R9, R123, R9, !PT ;  /* 0x000000097b097209 */ /* 0x000fc80007800000 */
[----:B------:R-:W-:-:S04]  /*47a0*/  FMNMX R9, R127, R9, !PT ;  /* 0x000000097f097209 */ /* 0x000fc80007800000 */
[----:B------:R-:W-:Y:S02]  /*47b0*/  FMNMX R36, R141, R9, !PT ;  /* 0x000000098d247209 */ /* 0x000fe40007800000 */
[----:B------:R-:W-:-:S04]  /*47c0*/  FMNMX R9, R169, R168, !PT ;  /* 0x000000a8a9097209 */ /* 0x000fc80007800000 */
[----:B------:R-:W-:Y:S02]  /*47d0*/  FMNMX R9, R27, R9, !PT ;  /* 0x000000091b097209 */ /* 0x000fe40007800000 */
[----:B------:R-:W-:Y:S02]  /*47e0*/  FMNMX R36, R130, R36, !PT ;  /* 0x0000002482247209 */ /* 0x000fe40007800000 */
[----:B------:R-:W-:Y:S02]  /*47f0*/  FMNMX R9, R147, R9, !PT ;  /* 0x0000000993097209 */ /* 0x000fe40007800000 */
[----:B------:R-:W-:Y:S02]  /*4800*/  FMNMX R36, R131, R36, !PT ;  /* 0x0000002483247209 */ /* 0x000fe40007800000 */
[----:B------:R-:W-:Y:S02]  /*4810*/  FMNMX R9, R128, R9, !PT ;  /* 0x0000000980097209 */ /* 0x000fe40007800000 */
[----:B------:R-:W-:-:S02]  /*4820*/  FMNMX R36, R132, R36, !PT ;  /* 0x0000002484247209 */ /* 0x000fc40007800000 */
        /* <DEDUP_REMOVED lines=26> */
[----:B------:R-:W-:Y:S01]  /*49d0*/  FMNMX R9, R3, R9, !PT ;  /* 0x0000000903097209 */ /* 0x000fe20007800000 */
[----:B------:R-:W-:Y:S01]  /*49e0*/  FMUL R14, R68, c[0x0][0x188] ;  /* 0x00006200440e7a20 */ /* 0x000fe20000400000 */
[----:B------:R-:W-:Y:S02]  /*49f0*/  FMNMX R36, R32, R36, !PT ;  /* 0x0000002420247209 */ /* 0x000fe40007800000 */
[----:B------:R-:W-:Y:S02]  /*4a00*/  FMNMX R9, R8, R9, !PT ;  /* 0x0000000908097209 */ /* 0x000fe40007800000 */
[----:B------:R-:W-:-:S02]  /*4a10*/  SHF.R.U32.HI R6, RZ, 0x3, R7 ;  /* 0x00000003ff067819 */ /* 0x000fc40000011607 */
[----:B------:R-:W-:Y:S02]  /*4a20*/  FMNMX R36, R31, R36, !PT ;  /* 0x000000241f247209 */ /* 0x000fe40007800000 */
[----:B------:R-:W-:Y:S02]  /*4a30*/  FSEL R14, R14, -INF , !P3 ;  /* 0xff8000000e0e7808 */ /* 0x000fe40005800000 */
[----:B------:R-:W-:Y:S02]  /*4a40*/  FMNMX R9, R142, R9, !PT ;  /* 0x000000098e097209 */ /* 0x000fe40007800000 */
[----:B------:R-:W-:Y:S01]  /*4a50*/  LOP3.LUT P3, RZ, R6, 0x1, RZ, 0xc0, !PT ;  /* 0x0000000106ff7812 */ /* 0x000fe2000786c0ff */
[----:B------:R-:W-:Y:S01]  /*4a60*/  FMUL R6, R69, c[0x0][0x188] ;  /* 0x0000620045067a20 */ /* 0x000fe20000400000 */
[----:B------:R-:W-:Y:S02]  /*4a70*/  FMNMX R36, R39, R36, !PT ;  /* 0x0000002427247209 */ /* 0x000fe40007800000 */
[----:B------:R-:W-:Y:S01]  /*4a80*/  FMNMX R9, R144, R9, !PT ;  /* 0x0000000990097209 */ /* 0x000fe20007800000 */
[----:B------:R-:W-:Y:S01]  /*4a90*/  FMUL R30, R48, c[0x0][0x188] ;  /* 0x00006200301e7a20 */ /* 0x000fe20000400000 */
[----:B------:R-:W-:-:S02]  /*4aa0*/  SHF.R.U32.HI R10, RZ, 0x2, R7 ;  /* 0x00000002ff0a7819 */ /* 0x000fc40000011607 */
[----:B------:R-:W-:Y:S02]  /*4ab0*/  FSEL R6, R6, -INF , !P6 ;  /* 0xff80000006067808 */ /* 0x000fe40007000000 */
[----:B------:R-:W-:Y:S02]  /*4ac0*/  FMNMX R36, R14, R36, !PT ;  /* 0x000000240e247209 */ /* 0x000fe40007800000 */
[----:B------:R-:W-:Y:S01]  /*4ad0*/  FMNMX R9, R143, R9, !PT ;  /* 0x000000098f097209 */ /* 0x000fe20007800000 */
[----:B------:R-:W-:Y:S01]  /*4ae0*/  FMUL R37, R49, c[0x0][0x188] ;  /* 0x0000620031257a20 */ /* 0x000fe20000400000 */
[----:B------:R-:W-:Y:S02]  /*4af0*/  SHF.R.U32.HI R7, RZ, 0x1, R7 ;  /* 0x00000001ff077819 */ /* 0x000fe40000011607 */
[----:B------:R-:W-:Y:S02]  /*4b00*/  LOP3.LUT P6, RZ, R10, 0x1, RZ, 0xc0, !PT ;  /* 0x000000010aff7812 */ /* 0x000fe400078cc0ff */
[----:B------:R-:W-:-:S02]  /*4b10*/  FSEL R30, R30, -INF , !P3 ;  /* 0xff8000001e1e7808 */ /* 0x000fc40005800000 */
[----:B------:R-:W-:Y:S02]  /*4b20*/  FMNMX R36, R6, R36, !PT ;  /* 0x0000002406247209 */ /* 0x000fe40007800000 */
[----:B------:R-:W-:Y:S02]  /*4b30*/  FMNMX R9, R34, R9, !PT ;  /* 0x0000000922097209 */ /* 0x000fe40007800000 */
[----:B------:R-:W-:Y:S01]  /*4b40*/  LOP3.LUT P3, RZ, R7, 0x1, RZ, 0xc0, !PT ;  /* 0x0000000107ff7812 */ /* 0x000fe2000786c0ff */
[----:B------:R-:W-:Y:S01]  /*4b50*/  FMUL R7, R82, c[0x0][0x188] ;  /* 0x0000620052077a20 */ /* 0x000fe20000400000 */
[----:B------:R-:W-:Y:S02]  /*4b60*/  FSEL R37, R37, -INF , !P6 ;  /* 0xff80000025257808 */ /* 0x000fe40007000000 */
[----:B------:R-:W-:Y:S02]  /*4b70*/  FMNMX R36, R30, R36, !PT ;  /* 0x000000241e247209 */ /* 0x000fe40007800000 */
[----:B------:R-:W-:Y:S01]  /*4b80*/  FMNMX R9, R12, R9, !PT ;  /* 0x000000090c097209 */ /* 0x000fe20007800000 */
[----:B------:R-:W-:Y:S01]  /*4b90*/  FMUL R10, R83, c[0x0][0x188] ;  /* 0x00006200530a7a20 */ /* 0x000fe20000400000 */
[----:B------:R-:W-:-:S02]  /*4ba0*/  FMNMX R36, R37, R36, !PT ;  /* 0x0000002425247209 */ /* 0x000fc40007800000 */
[----:B------:R-:W-:Y:S02]  /*4bb0*/  FSEL R7, R7, -INF , !P1 ;  /* 0xff80000007077808 */ /* 0x000fe40004800000 */
[----:B------:R-:W-:Y:S01]  /*4bc0*/  FMNMX R9, R4, R9, !PT ;  /* 0x0000000904097209 */ /* 0x000fe20007800000 */
[----:B------:R-:W-:Y:S01]  /*4bd0*/  FMUL R38, R70, c[0x0][0x188] ;  /* 0x0000620046267a20 */ /* 0x000fe20000400000 */
[----:B------:R-:W0:Y:S01]  /*4be0*/  SHFL.BFLY PT, R40, R36, 0x2, 0x1f ;  /* 0x0c401f0024287f89 */ /* 0x000e2200000e0000 */
[----:B------:R-:W-:Y:S02]  /*4bf0*/  FSEL R10, R10, -INF , !P4 ;  /* 0xff8000000a0a7808 */ /* 0x000fe40006000000 */
[----:B------:R-:W-:Y:S01]  /*4c00*/  FMNMX R9, R7, R9, !PT ;  /* 0x0000000907097209 */ /* 0x000fe20007800000 */
[----:B------:R-:W-:Y:S01]  /*4c10*/  FMUL R16, R71, c[0x0][0x188] ;  /* 0x0000620047107a20 */ /* 0x000fe20000400000 */
[----:B------:R-:W-:Y:S02]  /*4c20*/  FSEL R38, R38, -INF , !P5 ;  /* 0xff80000026267808 */ /* 0x000fe40006800000 */
[----:B------:R-:W-:Y:S01]  /*4c30*/  FMNMX R9, R10, R9, !PT ;  /* 0x000000090a097209 */ /* 0x000fe20007800000 */
[----:B------:R-:W-:Y:S01]  /*4c40*/  FMUL R50, R50, c[0x0][0x188] ;  /* 0x0000620032327a20 */ /* 0x000fe20000400000 */
[----:B------:R-:W-:-:S02]  /*4c50*/  FSEL R16, R16, -INF , !P2 ;  /* 0xff80000010107808 */ /* 0x000fc40005000000 */
[----:B------:R-:W-:Y:S01]  /*4c60*/  FMNMX R35, R38, R9, !PT ;  /* 0x0000000926237209 */ /* 0x000fe20007800000 */
[----:B------:R-:W-:Y:S01]  /*4c70*/  FMUL R51, R51, c[0x0][0x188] ;  /* 0x0000620033337a20 */ /* 0x000fe20000400000 */
[----:B------:R-:W-:Y:S02]  /*4c80*/  FSEL R9, R50, -INF , !P3 ;  /* 0xff80000032097808 */ /* 0x000fe40005800000 */
[----:B------:R-:W-:Y:S02]  /*4c90*/  FMNMX R42, R16, R35, !PT ;  /* 0x00000023102a7209 */ /* 0x000fe40007800000 */
[----:B------:R-:W-:Y:S02]  /*4ca0*/  FSEL R35, R51, -INF , !P0 ;  /* 0xff80000033237808 */ /* 0x000fe40004000000 */
[----:B------:R-:W-:-:S04]  /*4cb0*/  FMNMX R42, R9, R42, !PT ;  /* 0x0000002a092a7209 */ /* 0x000fc80007800000 */
[----:B------:R-:W-:Y:S02]  /*4cc0*/  FMNMX R42, R35, R42, !PT ;  /* 0x0000002a232a7209 */ /* 0x000fe40007800000 */
[----:B0-----:R-:W-:-:S03]  /*4cd0*/  FMNMX R40, R36, R40, !PT ;  /* 0x0000002824287209 */ /* 0x001fc60007800000 */
[----:B------:R-:W0:Y:S04]  /*4ce0*/  SHFL.BFLY PT, R36, R42, 0x2, 0x1f ;  /* 0x0c401f002a247f89 */ /* 0x000e2800000e0000 */
[----:B------:R-:W1:Y:S01]  /*4cf0*/  SHFL.BFLY PT, R48, R40, 0x1, 0x1f ;  /* 0x0c201f0028307f89 */ /* 0x000e6200000e0000 */
[----:B------:R-:W-:-:S03]  /*4d00*/  LOP3.LUT R176, R0, 0x20, RZ, 0x3c, !PT ;  /* 0x0000002000b07812 */ /* 0x000fc600078e3cff */
[----:B----4-:R-:W-:Y:S01]  /*4d10*/  STS.U16 [R0+0x4000], R29 ;  /* 0x0040001d00007388 */ /* 0x010fe20000000400 */
[----:B0-----:R-:W-:Y:S02]  /*4d20*/  FMNMX R36, R42, R36, !PT ;  /* 0x000000242a247209 */ /* 0x001fe40007800000 */
[----:B-1----:R-:W-:-:S03]  /*4d30*/  FMNMX R48, R40, R48, !PT ;  /* 0x0000003028307209 */ /* 0x002fc60007800000 */
[----:B------:R-:W0:Y:S04]  /*4d40*/  SHFL.BFLY PT, R40, R36, 0x1, 0x1f ;  /* 0x0c201f0024287f89 */ /* 0x000e2800000e0000 */
[----:B--2---:R-:W-:Y:S04]  /*4d50*/  STS.U16 [R0+0x4800], R91 ;  /* 0x0048005b00007388 */ /* 0x004fe80000000400 */
[----:B------:R-:W-:Y:S04]  /*4d60*/  STS.U16 [R0+0x5000], R86 ;  /* 0x0050005600007388 */ /* 0x000fe80000000400 */
[----:B------:R-:W-:Y:S04]  /*4d70*/  STS.U16 [R0+0x5800], R44 ;  /* 0x0058002c00007388 */ /* 0x000fe80000000400 */
[----:B------:R-:W-:Y:S04]  /*4d80*/  STS.U16 [R0+0x6000], R46 ;  /* 0x0060002e00007388 */ /* 0x000fe80000000400 */
[----:B------:R-:W-:Y:S04]  /*4d90*/  STS.U16 [R0+0x6800], R103 ;  /* 0x0068006700007388 */ /* 0x000fe80000000400 */
[----:B------:R-:W-:Y:S04]  /*4da0*/  STS.U16 [R0+0x7000], R108 ;  /* 0x0070006c00007388 */ /* 0x000fe80000000400 */
[----:B------:R-:W-:Y:S01]  /*4db0*/  STS.U16 [R0+0x7800], R112 ;  /* 0x0078007000007388 */ /* 0x000fe20000000400 */
[----:B------:R-:W-:-:S03]  /*4dc0*/  LOP3.LUT R177, R0, 0x40, RZ, 0x3c, !PT ;  /* 0x0000004000b17812 */ /* 0x000fc600078e3cff */
[----:B------:R1:W-:Y:S04]  /*4dd0*/  STS.U16 [R176+0x4200], R20 ;  /* 0x00420014b0007388 */ /* 0x0003e80000000400 */
[----:B------:R-:W-:Y:S04]  /*4de0*/  STS.U16 [R176+0x4a00], R90 ;  /* 0x004a005ab0007388 */ /* 0x000fe80000000400 */
[----:B------:R-:W-:Y:S01]  /*4df0*/  STS.U16 [R176+0x5200], R85 ;  /* 0x00520055b0007388 */ /* 0x000fe20000000400 */
[----:B-1----:R-:W-:-:S03]  /*4e00*/  FMNMX R20, R48, R26, !PT ;  /* 0x0000001a30147209 */ /* 0x002fc60007800000 */
[----:B------:R-:W-:Y:S04]  /*4e10*/  STS.U16 [R176+0x5a00], R99 ;  /* 0x005a0063b0007388 */ /* 0x000fe80000000400 */
[----:B------:R-:W-:Y:S01]  /*4e20*/  STS.U16 [R176+0x6200], R102 ;  /* 0x00620066b0007388 */ /* 0x000fe20000000400 */
[----:B------:R-:W-:-:S03]  /*4e30*/  FADD R22, R22, -R20 ;  /* 0x8000001416167221 */ /* 0x000fc60000000000 */
[----:B------:R-:W-:Y:S04]  /*4e40*/  STS.U16 [R176+0x6a00], R109 ;  /* 0x006a006db0007388 */ /* 0x000fe80000000400 */
[----:B------:R-:W-:Y:S04]  /*4e50*/  STS.U16 [R176+0x7200], R114 ;  /* 0x00720072b0007388 */ /* 0x000fe80000000400 */
[----:B------:R1:W-:Y:S01]  /*4e60*/  STS.U16 [R176+0x7a00], R174 ;  /* 0x007a00aeb0007388 */ /* 0x0003e20000000400 */
[----:B------:R-:W-:-:S03]  /*4e70*/  FMUL R22, R22, 1.4426950216293334961 ;  /* 0x3fb8aa3b16167820 */ /* 0x000fc60000400000 */
[----:B------:R-:W-:Y:S01]  /*4e80*/  STS.U16 [R177+0x4400], R96 ;  /* 0x00440060b1007388 */ /* 0x000fe20000000400 */
[----:B0-----:R-:W-:-:S03]  /*4e90*/  FMNMX R40, R36, R40, !PT ;  /* 0x0000002824287209 */ /* 0x001fc60007800000 */
[----:B-----5:R-:W-:Y:S01]  /*4ea0*/  STS.U16 [R177+0x4c00], R89 ;  /* 0x004c0059b1007388 */ /* 0x020fe20000000400 */
[----:B-1----:R-:W-:-:S03]  /*4eb0*/  LOP3.LUT R176, R0, 0x60, RZ, 0x3c, !PT ;  /* 0x0000006000b07812 */ /* 0x002fc600078e3cff */
[----:B------:R-:W-:Y:S04]  /*4ec0*/  STS.U16 [R177+0x5400], R47 ;  /* 0x0054002fb1007388 */ /* 0x000fe80000000400 */
[----:B------:R-:W-:Y:S01]  /*4ed0*/  STS.U16 [R177+0x5c00], R97 ;  /* 0x005c0061b1007388 */ /* 0x000fe20000000400 */
[----:B------:R0:W-:Y:S03]  /*4ee0*/  MUFU.EX2 R36, R22 ;  /* 0x0000001600247308 */ /* 0x0001e60000000800 */
[----:B------:R1:W-:Y:S04]  /*4ef0*/  STS.U16 [R177+0x6400], R100 ;  /* 0x00640064b1007388 */ /* 0x0003e80000000400 */
[----:B------:R-:W-:Y:S01]  /*4f00*/  STS.U16 [R177+0x6c00], R110 ;  /* 0x006c006eb1007388 */ /* 0x000fe20000000400 */
[----:B0-----:R-:W-:-:S03]  /*4f10*/  FMNMX R22, R40, R25, !PT ;  /* 0x0000001928167209 */ /* 0x001fc60007800000 */
[----:B------:R-:W-:Y:S04]  /*4f20*/  STS.U16 [R177+0x7400], R113 ;  /* 0x00740071b1007388 */ /* 0x000fe80000000400 */
[----:B------:R-:W-:Y:S04]  /*4f30*/  STS.U16 [R177+0x7c00], R173 ;  /* 0x007c00adb1007388 */ /* 0x000fe80000000400 */
[----:B---3--:R-:W-:Y:S04]  /*4f40*/  STS.U16 [R176+0x4600], R88 ;  /* 0x00460058b0007388 */ /* 0x008fe80000000400 */
[----:B------:R-:W-:Y:S01]  /*4f50*/  STS.U16 [R176+0x4e00], R84 ;  /* 0x004e0054b0007388 */ /* 0x000fe20000000400 */
[----:B------:R-:W-:-:S03]  /*4f60*/  FADD R26, -R20, R26 ;  /* 0x0000001a141a7221 */ /* 0x000fc60000000100 */
[----:B------:R-:W-:Y:S01]  /*4f70*/  STS.U16 [R176+0x5600], R87 ;  /* 0x00560057b0007388 */ /* 0x000fe20000000400 */
[----:B------:R-:W-:-:S03]  /*4f80*/  FADD R25, -R22, R25 ;  /* 0x0000001916197221 */ /* 0x000fc60000000100 */
[----:B------:R-:W-:Y:S04]  /*4f90*/  STS.U16 [R176+0x5e00], R98 ;  /* 0x005e0062b0007388 */ /* 0x000fe80000000400 */
[----:B------:R0:W-:Y:S04]  /*4fa0*/  STS.U16 [R176+0x6600], R101 ;  /* 0x00660065b0007388 */ /* 0x0001e80000000400 */
[----:B------:R-:W-:Y:S01]  /*4fb0*/  STS.U16 [R176+0x6e00], R111 ;  /* 0x006e006fb0007388 */ /* 0x000fe20000000400 */
[----:B------:R-:W-:-:S03]  /*4fc0*/  FMUL R26, R26, 1.4426950216293334961 ;  /* 0x3fb8aa3b1a1a7820 */ /* 0x000fc60000400000 */
[----:B------:R2:W-:Y:S01]  /*4fd0*/  STS.U16 [R176+0x7600], R115 ;  /* 0x00760073b0007388 */ /* 0x0005e20000000400 */
[----:B------:R-:W-:-:S03]  /*4fe0*/  FMUL R25, R25, 1.4426950216293334961 ;  /* 0x3fb8aa3b19197820 */ /* 0x000fc60000400000 */
[----:B------:R-:W-:Y:S04]  /*4ff0*/  STS.U16 [R176+0x7e00], R175 ;  /* 0x007e00afb0007388 */ /* 0x000fe80000000400 */
[----:B------:R-:W-:Y:S06]  /*5000*/  BAR.SYNC.DEFER_BLOCKING 0x0 ;  /* 0x0000000000007b1d */ /* 0x000fec0000010000 */
[----:B------:R-:W1:Y:S08]  /*5010*/  MUFU.EX2 R26, R26 ;  /* 0x0000001a001a7308 */ /* 0x000e700000000800 */
[----:B------:R-:W3:Y:S01]  /*5020*/  MUFU.EX2 R25, R25 ;  /* 0x0000001900197308 */ /* 0x000ee20000000800 */
[----:B-1----:R-:W-:-:S02]  /*5030*/  FMUL R100, R26, R60 ;  /* 0x0000003c1a647220 */ /* 0x002fc40000400000 */
[----:B0-----:R-:W-:Y:S01]  /*5040*/  FMUL R101, R26, R61 ;  /* 0x0000003d1a657220 */ /* 0x001fe20000400000 */
[----:B------:R-:W-:Y:S01]  /*5050*/  LDSM.16.M88.4 R80, [R24+0x4800] ;  /* 0x004800001850783b */ /* 0x000fe20000000200 */
[--C-:B------:R-:W-:Y:S02]  /*5060*/  FADD R170, R170, -R20.reuse ;  /* 0x80000014aaaa7221 */ /* 0x100fe40000000000 */
[--C-:B------:R-:W-:Y:S01]  /*5070*/  FADD R171, R171, -R20.reuse ;  /* 0x80000014abab7221 */ /* 0x100fe20000000000 */
[----:B------:R-:W-:Y:S01]  /*5080*/  LDSM.16.M88.4 R68, [R24+0x4000] ;  /* 0x004000001844783b */ /* 0x000fe20000000200 */
[C---:B---3--:R-:W-:Y:S02]  /*5090*/  FMUL R102, R25.reuse, R62 ;  /* 0x0000003e19667220 */ /* 0x048fe40000400000 */
[----:B------:R-:W-:Y:S01]  /*50a0*/  FMUL R103, R25, R63 ;  /* 0x0000003f19677220 */ /* 0x000fe20000400000 */
[----:B------:R-:W-:Y:S04]  /*50b0*/  LDSM.16.M88.4 R96, [R24+0x5000] ;  /* 0x005000001860783b */ /* 0x000fe80000000200 */
[----:B------:R-:W0:Y:S01]  /*50c0*/  LDSM.16.M88.4 R60, [R24+0x6000] ;  /* 0x00600000183c783b */ /* 0x000e220000000200 */
[----:B------:R-:W-:-:S02]  /*50d0*/  FADD R172, R172, -R20 ;  /* 0x80000014acac7221 */ /* 0x000fc40000000000 */
[--C-:B------:R-:W-:Y:S01]  /*50e0*/  FADD R169, R169, -R22.reuse ;  /* 0x80000016a9a97221 */ /* 0x100fe20000000000 */
[----:B------:R-:W1:Y:S01]  /*50f0*/  LDSM.16.M88.4 R108, [R24+0x5800] ;  /* 0x00580000186c783b */ /* 0x000e620000000200 */
[--C-:B------:R-:W-:Y:S02]  /*5100*/  FADD R168, R168, -R22.reuse ;  /* 0x80000016a8a87221 */ /* 0x100fe40000000000 */
[--C-:B------:R-:W-:Y:S02]  /*5110*/  FADD R40, R27, -R22.reuse ;  /* 0x800000161b287221 */ /* 0x100fe40000000000 */
[----:B------:R-:W-:Y:S02]  /*5120*/  FADD R147, R147, -R22 ;  /* 0x8000001693937221 */ /* 0x000fe40000000000 */
[----:B------:R-:W-:Y:S02]  /*5130*/  FMUL R46, R170, 1.4426950216293334961 ;  /* 0x3fb8aa3baa2e7820 */ /* 0x000fe40000400000 */
[----:B------:R-:W-:-:S02]  /*5140*/  FMUL R29, R171, 1.4426950216293334961 ;  /* 0x3fb8aa3bab1d7820 */ /* 0x000fc40000400000 */
[----:B------:R-:W-:Y:S02]  /*5150*/  FMUL R44, R172, 1.4426950216293334961 ;  /* 0x3fb8aa3bac2c7820 */ /* 0x000fe40000400000 */
[----:B------:R-:W-:Y:S02]  /*5160*/  FMUL R47, R169, 1.4426950216293334961 ;  /* 0x3fb8aa3ba92f7820 */ /* 0x000fe40000400000 */
[----:B------:R-:W-:Y:S02]  /*5170*/  FMUL R42, R168, 1.4426950216293334961 ;  /* 0x3fb8aa3ba82a7820 */ /* 0x000fe40000400000 */
[----:B------:R-:W-:Y:S02]  /*5180*/  FMUL R40, R40, 1.4426950216293334961 ;  /* 0x3fb8aa3b28287820 */ /* 0x000fe40000400000 */
[----:B------:R-:W-:Y:S01]  /*5190*/  FMUL R27, R147, 1.4426950216293334961 ;  /* 0x3fb8aa3b931b7820 */ /* 0x000fe20000400000 */
[----:B------:R-:W-:Y:S08]  /*51a0*/  MUFU.EX2 R46, R46 ;  /* 0x0000002e002e7308 */ /* 0x000ff00000000800 */
[----:B------:R-:W3:Y:S08]  /*51b0*/  MUFU.EX2 R29, R29 ;  /* 0x0000001d001d7308 */ /* 0x000ef00000000800 */
[----:B------:R-:W-:Y:S08]  /*51c0*/  MUFU.EX2 R44, R44 ;  /* 0x0000002c002c7308 */ /* 0x000ff00000000800 */
[----:B------:R-:W-:Y:S08]  /*51d0*/  MUFU.EX2 R47, R47 ;  /* 0x0000002f002f7308 */ /* 0x000ff00000000800 */
[----:B------:R-:W4:Y:S08]  /*51e0*/  MUFU.EX2 R42, R42 ;  /* 0x0000002a002a7308 */ /* 0x000f300000000800 */
[----:B------:R-:W-:Y:S08]  /*51f0*/  MUFU.EX2 R40, R40 ;  /* 0x0000002800287308 */ /* 0x000ff00000000800 */
[----:B------:R-:W5:Y:S01]  /*5200*/  MUFU.EX2 R27, R27 ;  /* 0x0000001b001b7308 */ /* 0x000f620000000800 */
[----:B---3--:R-:W-:Y:S01]  /*5210*/  F2FP.BF16.PACK_AB R48, R29, R46 ;  /* 0x0000002e1d30723e */ /* 0x008fe200000010ff */
[----:B------:R-:W-:Y:S01]  /*5220*/  FMUL R88, R26, R76 ;  /* 0x0000004c1a587220 */ /* 0x000fe20000400000 */
[----:B----4-:R-:W-:Y:S01]  /*5230*/  F2FP.BF16.PACK_AB R49, R42, R47 ;  /* 0x0000002f2a31723e */ /* 0x010fe200000010ff */
[----:B------:R-:W-:Y:S01]  /*5240*/  FMUL R89, R26, R77 ;  /* 0x0000004d1a597220 */ /* 0x000fe20000400000 */
[----:B------:R-:W-:Y:S01]  /*5250*/  F2FP.BF16.PACK_AB R50, R44, R36 ;  /* 0x000000242c32723e */ /* 0x000fe200000010ff */
[----:B------:R-:W-:-:S02]  /*5260*/  FMUL R90, R25, R78 ;  /* 0x0000004e195a7220 */ /* 0x000fc40000400000 */
[C---:B------:R-:W-:Y:S02]  /*5270*/  FMUL R91, R25.reuse, R79 ;  /* 0x0000004f195b7220 */ /* 0x040fe40000400000 */
[C---:B------:R-:W-:Y:S01]  /*5280*/  FMUL R112, R26.reuse, R72 ;  /* 0x000000481a707220 */ /* 0x040fe20000400000 */
[----:B------:R-:W-:Y:S01]  /*5290*/  LDSM.16.M88.4 R76, [R24+0x7000] ;  /* 0x00700000184c783b */ /* 0x000fe20000000200 */
[C---:B------:R-:W-:Y:S02]  /*52a0*/  FMUL R113, R26.reuse, R73 ;  /* 0x000000491a717220 */ /* 0x040fe40000400000 */
[----:B------:R-:W-:Y:S01]  /*52b0*/  FMUL R114, R25, R74 ;  /* 0x0000004a19727220 */ /* 0x000fe20000400000 */
[----:B-----5:R-:W-:Y:S01]  /*52c0*/  F2FP.BF16.PACK_AB R51, R27, R40 ;  /* 0x000000281b33723e */ /* 0x020fe200000010ff */
[----:B--2---:R-:W-:Y:S02]  /*52d0*/  FMUL R115, R25, R75 ;  /* 0x0000004b19737220 */ /* 0x004fe40000400000 */
[----:B------:R-:W2:Y:S01]  /*52e0*/  LDSM.16.M88.4 R72, [R24+0x6800] ;  /* 0x006800001848783b */ /* 0x000ea20000000200 */
[----:B------:R-:W-:-:S02]  /*52f0*/  FMUL R84, R26, R64 ;  /* 0x000000401a547220 */ /* 0x000fc40000400000 */
[----:B------:R-:W-:Y:S02]  /*5300*/  FMUL R85, R26, R65 ;  /* 0x000000411a557220 */ /* 0x000fe40000400000 */
[C---:B------:R-:W-:Y:S02]  /*5310*/  FMUL R86, R25.reuse, R66 ;  /* 0x0000004219567220 */ /* 0x040fe40000400000 */
[----:B------:R-:W-:Y:S02]  /*5320*/  FMUL R87, R25, R67 ;  /* 0x0000004319577220 */ /* 0x000fe40000400000 */
[----:B------:R-:W3:Y:S01]  /*5330*/  LDSM.16.M88.4 R64, [R24+0x7800] ;  /* 0x007800001840783b */ /* 0x000ee20000000200 */
[----:B0-----:R-:W-:Y:S07]  /*5340*/  HMMA.16816.F32.BF16 R88, R48, R60, R88 ;  /* 0x0000003c3058723c */ /* 0x001fee0000041858 */
[----:B------:R-:W-:-:S04]  /*5350*/  FADD R60, R129, -R20 ;  /* 0x80000014813c7221 */ /* 0x000fc80000000000 */
[----:B------:R-:W-:Y:S02]  /*5360*/  FMUL R60, R60, 1.4426950216293334961 ;  /* 0x3fb8aa3b3c3c7820 */ /* 0x000fe40000400000 */
[--C-:B------:R-:W-:Y:S02]  /*5370*/  FADD R61, R123, -R20.reuse ;  /* 0x800000147b3d7221 */ /* 0x100fe40000000000 */
[----:B------:R0:W-:Y:S02]  /*5380*/  MUFU.EX2 R123, R60 ;  /* 0x0000003c007b7308 */ /* 0x0001e40000000800 */
[----:B0-----:R-:W-:Y:S02]  /*5390*/  FADD R60, R127, -R20 ;  /* 0x800000147f3c7221 */ /* 0x001fe40000000000 */
[----:B------:R-:W-:Y:S02]  /*53a0*/  FMUL R127, R61, 1.4426950216293334961 ;  /* 0x3fb8aa3b3d7f7820 */ /* 0x000fe40000400000 */
[----:B------:R-:W-:-:S02]  /*53b0*/  FMUL R60, R60, 1.4426950216293334961 ;  /* 0x3fb8aa3b3c3c7820 */ /* 0x000fc40000400000 */
[----:B------:R-:W-:Y:S02]  /*53c0*/  FADD R61, R128, -R22 ;  /* 0x80000016803d7221 */ /* 0x000fe40000000000 */
[----:B------:R0:W-:Y:S01]  /*53d0*/  MUFU.EX2 R128, R60 ;  /* 0x0000003c00807308 */ /* 0x0001e20000000800 */
[----:B------:R-:W-:Y:S02]  /*53e0*/  FADD R122, R122, -R20 ;  /* 0x800000147a7a7221 */ /* 0x000fe40000000000 */
[----:B0-----:R-:W-:-:S04]  /*53f0*/  FADD R60, R126, -R22 ;  /* 0x800000167e3c7221 */ /* 0x001fc80000000000 */
[----:B------:R-:W-:Y:S02]  /*5400*/  FMUL R60, R60, 1.4426950216293334961 ;  /* 0x3fb8aa3b3c3c7820 */ /* 0x000fe40000400000 */
[----:B------:R-:W-:Y:S02]  /*5410*/  FADD R125, R125, -R22 ;  /* 0x800000167d7d7221 */ /* 0x000fe40000000000 */
[----:B------:R0:W-:Y:S01]  /*5420*/  MUFU.EX2 R129, R60 ;  /* 0x0000003c00817308 */ /* 0x0001e20000000800 */
[C---:B------:R-:W-:Y:S02]  /*5430*/  FMUL R104, R26.reuse, R104 ;  /* 0x000000681a687220 */ /* 0x040fe40000400000 */
[----:B------:R-:W-:Y:S02]  /*5440*/  FMUL R105, R26, R105 ;  /* 0x000000691a697220 */ /* 0x000fe40000400000 */
[C---:B------:R-:W-:Y:S02]  /*5450*/  FMUL R106, R25.reuse, R106 ;  /* 0x0000006a196a7220 */ /* 0x040fe40000400000 */
[----:B------:R-:W-:-:S02]  /*5460*/  FMUL R107, R25, R107 ;  /* 0x0000006b196b7220 */ /* 0x000fc40000400000 */
[----:B0-----:R-:W-:Y:S02]  /*5470*/  FADD R60, R124, -R22 ;  /* 0x800000167c3c7221 */ /* 0x001fe40000000000 */
[C---:B------:R-:W-:Y:S02]  /*5480*/  FMUL R92, R26.reuse, R92 ;  /* 0x0000005c1a5c7220 */ /* 0x040fe40000400000 */
[C---:B------:R-:W-:Y:S02]  /*5490*/  FMUL R93, R26.reuse, R93 ;  /* 0x0000005d1a5d7220 */ /* 0x040fe40000400000 */
[C---:B------:R-:W-:Y:S02]  /*54a0*/  FMUL R94, R25.reuse, R94 ;  /* 0x0000005e195e7220 */ /* 0x040fe40000400000 */
[----:B------:R-:W-:Y:S02]  /*54b0*/  FMUL R95, R25, R95 ;  /* 0x0000005f195f7220 */ /* 0x000fe40000400000 */
[----:B------:R-:W-:-:S02]  /*54c0*/  FMUL R56, R26, R56 ;  /* 0x000000381a387220 */ /* 0x000fc40000400000 */
[----:B------:R-:W-:Y:S02]  /*54d0*/  FMUL R57, R26, R57 ;  /* 0x000000391a397220 */ /* 0x000fe40000400000 */
[C---:B------:R-:W-:Y:S02]  /*54e0*/  FMUL R58, R25.reuse, R58 ;  /* 0x0000003a193a7220 */ /* 0x040fe40000400000 */
[----:B------:R-:W-:Y:S02]  /*54f0*/  FMUL R59, R25, R59 ;  /* 0x0000003b193b7220 */ /* 0x000fe40000400000 */
[----:B------:R-:W-:Y:S02]  /*5500*/  FMUL R122, R122, 1.4426950216293334961 ;  /* 0x3fb8aa3b7a7a7820 */ /* 0x000fe40000400000 */
[----:B------:R-:W-:Y:S02]  /*5510*/  FMUL R125, R125, 1.4426950216293334961 ;  /* 0x3fb8aa3b7d7d7820 */ /* 0x000fe40000400000 */
[----:B------:R-:W-:-:S02]  /*5520*/  FMUL R52, R26, R52 ;  /* 0x000000341a347220 */ /* 0x000fc40000400000 */
[----:B------:R-:W-:Y:S02]  /*5530*/  FMUL R53, R26, R53 ;  /* 0x000000351a357220 */ /* 0x000fe40000400000 */
[C---:B------:R-:W-:Y:S02]  /*5540*/  FMUL R54, R25.reuse, R54 ;  /* 0x0000003619367220 */ /* 0x040fe40000400000 */
[----:B------:R-:W-:Y:S02]  /*5550*/  FMUL R55, R25, R55 ;  /* 0x0000003719377220 */ /* 0x000fe40000400000 */
[----:B------:R-:W-:Y:S02]  /*5560*/  FMUL R61, R61, 1.4426950216293334961 ;  /* 0x3fb8aa3b3d3d7820 */ /* 0x000fe40000400000 */
[----:B------:R-:W-:Y:S01]  /*5570*/  FMUL R60, R60, 1.4426950216293334961 ;  /* 0x3fb8aa3b3c3c7820 */ /* 0x000fe20000400000 */
[C---:B------:R-:W-:Y:S01]  /*5580*/  HMMA.16816.F32.BF16 R100, R48.reuse, R80, R100 ;  /* 0x000000503064723c */ /* 0x040fe20000041864 */
[----:B------:R-:W-:Y:S07]  /*5590*/  MUFU.EX2 R124, R125 ;  /* 0x0000007d007c7308 */ /* 0x000fee0000000800 */
[C---:B------:R-:W-:Y:S01]  /*55a0*/  HMMA.16816.F32.BF16 R104, R48.reuse, R68, R104 ;  /* 0x000000443068723c */ /* 0x040fe20000041868 */
[----:B------:R-:W0:Y:S07]  /*55b0*/  MUFU.EX2 R122, R122 ;  /* 0x0000007a007a7308 */ /* 0x000e2e0000000800 */
[C---:B------:R-:W-:Y:S01]  /*55c0*/  HMMA.16816.F32.BF16 R112, R48.reuse, R96, R112 ;  /* 0x000000603070723c */ /* 0x040fe20000041870 */
[----:B------:R-:W-:Y:S07]  /*55d0*/  MUFU.EX2 R127, R127 ;  /* 0x0000007f007f7308 */ /* 0x000fee0000000800 */
[C---:B-1----:R-:W-:Y:S01]  /*55e0*/  HMMA.16816.F32.BF16 R92, R48.reuse, R108, R92 ;  /* 0x0000006c305c723c */ /* 0x042fe2000004185c */
[----:B------:R-:W1:Y:S07]  /*55f0*/  MUFU.EX2 R126, R61 ;  /* 0x0000003d007e7308 */ /* 0x000e6e0000000800 */
[C---:B--2---:R-:W-:Y:S01]  /*5600*/  HMMA.16816.F32.BF16 R84, R48.reuse, R72, R84 ;  /* 0x000000483054723c */ /* 0x044fe20000041854 */
[----:B------:R-:W2:Y:S07]  /*5610*/  MUFU.EX2 R125, R60 ;  /* 0x0000003c007d7308 */ /* 0x000eae0000000800 */
[C---:B------:R-:W-:Y:S08]  /*5620*/  HMMA.16816.F32.BF16 R56, R48.reuse, R76, R56 ;  /* 0x0000004c3038723c */ /* 0x040ff00000041838 */
[----:B---3--:R-:W-:Y:S07]  /*5630*/  HMMA.16816.F32.BF16 R48, R48, R64, R52 ;  /* 0x000000403030723c */ /* 0x008fee0000041834 */
[----:B------:R-:W-:-:S04]  /*5640*/  FADD R64, R131, -R20 ;  /* 0x8000001483407221 */ /* 0x000fc80000000000 */
[----:B------:R-:W-:Y:S02]  /*5650*/  FMUL R65, R64, 1.4426950216293334961 ;  /* 0x3fb8aa3b40417820 */ /* 0x000fe40000400000 */
[--C-:B------:R-:W-:Y:S02]  /*5660*/  FADD R64, R132, -R20.reuse ;  /* 0x8000001484407221 */ /* 0x100fe40000000000 */
[----:B------:R-:W-:Y:S01]  /*5670*/  FADD R141, R141, -R20 ;  /* 0x800000148d8d7221 */ /* 0x000fe20000000000 */
[----:B------:R3:W-:Y:S01]  /*5680*/  MUFU.EX2 R132, R65 ;  /* 0x0000004100847308 */ /* 0x0007e20000000800 */
[----:B0-----:R-:W-:Y:S02]  /*5690*/  F2FP.BF16.PACK_AB R52, R123, R122 ;  /* 0x0000007a7b34723e */ /* 0x001fe400000010ff */
[----:B-1----:R-:W-:Y:S02]  /*56a0*/  F2FP.BF16.PACK_AB R53, R129, R126 ;  /* 0x0000007e8135723e */ /* 0x002fe400000010ff */
[----:B------:R-:W-:-:S02]  /*56b0*/  F2FP.BF16.PACK_AB R54, R128, R127 ;  /* 0x0000007f8036723e */ /* 0x000fc400000010ff */
[----:B--2---:R-:W-:Y:S01]  /*56c0*/  F2FP.BF16.PACK_AB R55, R125, R124 ;  /* 0x0000007c7d37723e */ /* 0x004fe200000010ff */
[----:B---3--:R-:W-:Y:S02]  /*56d0*/  FMUL R65, R64, 1.4426950216293334961 ;  /* 0x3fb8aa3b40417820 */ /* 0x008fe40000400000 */
[----:B------:R-:W-:Y:S01]  /*56e0*/  FADD R64, R136, -R22 ;  /* 0x8000001688407221 */ /* 0x000fe20000000000 */
[----:B------:R-:W-:Y:S01]  /*56f0*/  LOP3.LUT R168, R24, 0x40, RZ, 0x3c, !PT ;  /* 0x0000004018a87812 */ /* 0x000fe200078e3cff */
[----:B------:R-:W-:Y:S02]  /*5700*/  FMUL R141, R141, 1.4426950216293334961 ;  /* 0x3fb8aa3b8d8d7820 */ /* 0x000fe40000400000 */
[----:B------:R-:W-:Y:S02]  /*5710*/  FMUL R64, R64, 1.4426950216293334961 ;  /* 0x3fb8aa3b40407820 */ /* 0x000fe40000400000 */
[----:B------:R-:W-:Y:S01]  /*5720*/  FADD R60, R130, -R20 ;  /* 0x80000014823c7221 */ /* 0x000fe20000000000 */
[----:B------:R-:W-:Y:S01]  /*5730*/  HMMA.16816.F32.BF16 R80, R52, R82, R100 ;  /* 0x000000523450723c */ /* 0x000fe20000041864 */
[----:B------:R0:W-:Y:S01]  /*5740*/  MUFU.EX2 R130, R141 ;  /* 0x0000008d00827308 */ /* 0x0001e20000000800 */
[----:B------:R-:W1:Y:S01]  /*5750*/  LDSM.16.M88.4 R100, [R168+0x6000] ;  /* 0x00600000a864783b */ /* 0x000e620000000200 */
[----:B------:R-:W-:-:S06]  /*5760*/  FMUL R60, R60, 1.4426950216293334961 ;  /* 0x3fb8aa3b3c3c7820 */ /* 0x000fcc0000400000 */
[----:B------:R-:W-:Y:S01]  /*5770*/  MUFU.EX2 R136, R65 ;  /* 0x0000004100887308 */ /* 0x000fe20000000800 */
[--C-:B0-----:R-:W-:Y:S01]  /*5780*/  FADD R141, R138, -R22.reuse ;  /* 0x800000168a8d7221 */ /* 0x101fe20000000000 */
[C---:B------:R-:W-:Y:S01]  /*5790*/  HMMA.16816.F32.BF16 R68, R52.reuse, R70, R104 ;  /* 0x000000463444723c */ /* 0x040fe20000041868 */
[----:B------:R-:W-:Y:S05]  /*57a0*/  LDSM.16.M88.4 R104, [R168+0x5800] ;  /* 0x00580000a868783b */ /* 0x000fea0000000200 */
[----:B------:R0:W-:Y:S01]  /*57b0*/  MUFU.EX2 R138, R64 ;  /* 0x00000040008a7308 */ /* 0x0001e20000000800 */
[--C-:B------:R-:W-:Y:S02]  /*57c0*/  FADD R140, R140, -R22.reuse ;  /* 0x800000168c8c7221 */ /* 0x100fe40000000000 */
[----:B------:R-:W-:Y:S01]  /*57d0*/  FADD R139, R139, -R22 ;  /* 0x800000168b8b7221 */ /* 0x000fe20000000000 */
[----:B0-----:R-:W-:Y:S01]  /*57e0*/  HMMA.16816.F32.BF16 R64, R52, R66, R48 ;  /* 0x000000423440723c */ /* 0x001fe20000041830 */
[----:B------:R-:W0:Y:S03]  /*57f0*/  LDSM.16.M88.4 R48, [R168+0x4800] ;  /* 0x00480000a830783b */ /* 0x000e260000000200 */
[----:B------:R2:W3:Y:S01]  /*5800*/  MUFU.EX2 R131, R60 ;  /* 0x0000003c00837308 */ /* 0x0004e20000000800 */
[----:B------:R-:W-:-:S02]  /*5810*/  FMUL R141, R141, 1.4426950216293334961 ;  /* 0x3fb8aa3b8d8d7820 */ /* 0x000fc40000400000 */
[----:B------:R-:W-:Y:S01]  /*5820*/  FMUL R140, R140, 1.4426950216293334961 ;  /* 0x3fb8aa3b8c8c7820 */ /* 0x000fe20000400000 */
[----:B------:R-:W-:Y:S01]  /*5830*/  HMMA.16816.F32.BF16 R112, R52, R98, R112 ;  /* 0x000000623470723c */ /* 0x000fe20000041870 */
[----:B------:R-:W-:-:S07]  /*5840*/  FMUL R139, R139, 1.4426950216293334961 ;  /* 0x3fb8aa3b8b8b7820 */ /* 0x000fce0000400000 */
[C---:B------:R-:W-:Y:S08]  /*5850*/  HMMA.16816.F32.BF16 R108, R52.reuse, R110, R92 ;  /* 0x0000006e346c723c */ /* 0x040ff0000004185c */
[C---:B--2---:R-:W-:Y:S08]  /*5860*/  HMMA.16816.F32.BF16 R60, R52.reuse, R62, R88 ;  /* 0x0000003e343c723c */ /* 0x044ff00000041858 */
[C---:B------:R-:W-:Y:S08]  /*5870*/  HMMA.16816.F32.BF16 R72, R52.reuse, R74, R84 ;  /* 0x0000004a3448723c */ /* 0x040ff00000041854 */
[----:B------:R-:W-:Y:S01]  /*5880*/  HMMA.16816.F32.BF16 R76, R52, R78, R56 ;  /* 0x0000004e344c723c */ /* 0x000fe20000041838 */
[----:B------:R-:W2:Y:S01]  /*5890*/  LDSM.16.M88.4 R52, [R168+0x4000] ;  /* 0x00400000a834783b */ /* 0x000ea20000000200 */
[----:B------:R-:W4:Y:S03]  /*58a0*/  MUFU.EX2 R141, R141 ;  /* 0x0000008d008d7308 */ /* 0x000f260000000800 */
[----:B------:R-:W5:Y:S04]  /*58b0*/  LDSM.16.M88.4 R56, [R168+0x5000] ;  /* 0x00500000a838783b */ /* 0x000f680000000200 */
[----:B------:R-:W0:Y:S01]  /*58c0*/  LDSM.16.M88.4 R88, [R168+0x7800] ;  /* 0x00780000a858783b */ /* 0x000e220000000200 */
[----:B------:R-:W-:Y:S03]  /*58d0*/  MUFU.EX2 R140, R140 ;  /* 0x0000008c008c7308 */ /* 0x000fe60000000800 */
[----:B------:R-:W2:Y:S04]  /*58e0*/  LDSM.16.M88.4 R96, [R168+0x6800] ;  /* 0x00680000a860783b */ /* 0x000ea80000000200 */
[----:B------:R-:W2:Y:S01]  /*58f0*/  LDSM.16.M88.4 R92, [R168+0x7000] ;  /* 0x00700000a85c783b */ /* 0x000ea20000000200 */
[----:B------:R-:W1:Y:S01]  /*5900*/  MUFU.EX2 R139, R139 ;  /* 0x0000008b008b7308 */ /* 0x000e620000000800 */
[----:B---3--:R-:W-:-:S02]  /*5910*/  F2FP.BF16.PACK_AB R84, R131, R130 ;  /* 0x000000828354723e */ /* 0x008fc400000010ff */
[----:B----4-:R-:W-:Y:S02]  /*5920*/  F2FP.BF16.PACK_AB R85, R141, R138 ;  /* 0x0000008a8d55723e */ /* 0x010fe400000010ff */
[----:B------:R-:W-:Y:S01]  /*5930*/  F2FP.BF16.PACK_AB R86, R136, R132 ;  /* 0x000000848856723e */ /* 0x000fe200000010ff */
[--C-:B------:R-:W-:Y:S02]  /*5940*/  FADD R116, R116, -R20.reuse ;  /* 0x8000001474747221 */ /* 0x100fe40000000000 */
[--C-:B------:R-:W-:Y:S01]  /*5950*/  FADD R120, R120, -R20.reuse ;  /* 0x8000001478787221 */ /* 0x100fe20000000000 */
[----:B-1----:R-:W-:Y:S01]  /*5960*/  F2FP.BF16.PACK_AB R87, R139, R140 ;  /* 0x0000008c8b57723e */ /* 0x002fe200000010ff */
[----:B------:R-:W-:Y:S02]  /*5970*/  FADD R117, R117, -R20 ;  /* 0x8000001475757221 */ /* 0x000fe40000000000 */
[--C-:B------:R-:W-:Y:S02]  /*5980*/  FADD R119, R119, -R22.reuse ;  /* 0x8000001677777221 */ /* 0x100fe40000000000 */
[----:B------:R-:W-:-:S02]  /*5990*/  FADD R28, R28, -R22 ;  /* 0x800000161c1c7221 */ /* 0x000fc40000000000 */
[----:B------:R-:W-:Y:S01]  /*59a0*/  HMMA.16816.F32.BF16 R60, R84, R100, R60 ;  /* 0x00000064543c723c */ /* 0x000fe2000004183c */
[----:B------:R-:W-:Y:S02]  /*59b0*/  FADD R118, R118, -R22 ;  /* 0x8000001676767221 */ /* 0x000fe40000000000 */
[----:B------:R-:W-:-:S04]  /*59c0*/  FMUL R28, R28, 1.4426950216293334961 ;  /* 0x3fb8aa3b1c1c7820 */ /* 0x000fc80000400000 */
[----:B------:R-:W-:Y:S01]  /*59d0*/  FADD R100, R121, -R20 ;  /* 0x8000001479647221 */ /* 0x000fe20000000000 */
[----:B0-----:R-:W-:Y:S01]  /*59e0*/  HMMA.16816.F32.BF16 R80, R84, R48, R80 ;  /* 0x000000305450723c */ /* 0x001fe20000041850 */
[----:B------:R-:W-:Y:S02]  /*59f0*/  FMUL R101, R120, 1.4426950216293334961 ;  /* 0x3fb8aa3b78657820 */ /* 0x000fe40000400000 */
[----:B------:R-:W-:-:S04]  /*5a00*/  FMUL R100, R100, 1.4426950216293334961 ;  /* 0x3fb8aa3b64647820 */ /* 0x000fc80000400000 */
[----:B------:R-:W-:Y:S01]  /*5a10*/  FADD R48, R15, -R22 ;  /* 0x800000160f307221 */ /* 0x000fe20000000000 */
[----:B------:R-:W-:Y:S01]  /*5a20*/  HMMA.16816.F32.BF16 R108, R84, R104, R108 ;  /* 0x00000068546c723c */ /* 0x000fe2000004186c */
[----:B------:R-:W-:Y:S02]  /*5a30*/  FMUL R118, R118, 1.4426950216293334961 ;  /* 0x3fb8aa3b76767820 */ /* 0x000fe40000400000 */
[----:B------:R-:W-:-:S04]  /*5a40*/  FMUL R48, R48, 1.4426950216293334961 ;  /* 0x3fb8aa3b30307820 */ /* 0x000fc80000400000 */
[----:B------:R-:W-:Y:S02]  /*5a50*/  FMUL R105, R116, 1.4426950216293334961 ;  /* 0x3fb8aa3b74697820 */ /* 0x000fe40000400000 */
[----:B------:R-:W-:Y:S02]  /*5a60*/  FMUL R104, R117, 1.4426950216293334961 ;  /* 0x3fb8aa3b75687820 */ /* 0x000fe40000400000 */
[----:B------:R-:W-:Y:S01]  /*5a70*/  FMUL R116, R119, 1.4426950216293334961 ;  /* 0x3fb8aa3b77747820 */ /* 0x000fe20000400000 */
[C---:B--2---:R-:W-:Y:S01]  /*5a80*/  HMMA.16816.F32.BF16 R68, R84.reuse, R52, R68 ;  /* 0x000000345444723c */ /* 0x044fe20000041844 */
[----:B------:R-:W-:Y:S08]  /*5a90*/  MUFU.EX2 R100, R100 ;  /* 0x0000006400647308 */ /* 0x000ff00000000800 */
[----:B------:R-:W0:Y:S01]  /*5aa0*/  MUFU.EX2 R101, R101 ;  /* 0x0000006500657308 */ /* 0x000e220000000800 */
[C---:B-----5:R-:W-:Y:S07]  /*5ab0*/  HMMA.16816.F32.BF16 R112, R84.reuse, R56, R112 ;  /* 0x000000385470723c */ /* 0x060fee0000041870 */
[----:B------:R-:W-:Y:S01]  /*5ac0*/  MUFU.EX2 R104, R104 ;  /* 0x0000006800687308 */ /* 0x000fe20000000800 */
[C---:B------:R-:W-:Y:S07]  /*5ad0*/  HMMA.16816.F32.BF16 R64, R84.reuse, R88, R64 ;  /* 0x000000585440723c */ /* 0x040fee0000041840 */
[----:B------:R-:W-:Y:S08]  /*5ae0*/  MUFU.EX2 R105, R105 ;  /* 0x0000006900697308 */ /* 0x000ff00000000800 */
[----:B------:R-:W-:Y:S08]  /*5af0*/  MUFU.EX2 R116, R116 ;  /* 0x0000007400747308 */ /* 0x000ff00000000800 */
[----:B------:R-:W1:Y:S08]  /*5b00*/  MUFU.EX2 R15, R118 ;  /* 0x00000076000f7308 */ /* 0x000e700000000800 */
[----:B------:R2:W-:Y:S08]  /*5b10*/  MUFU.EX2 R117, R48 ;  /* 0x0000003000757308 */ /* 0x0005f00000000800 */
[----:B------:R-:W3:Y:S01]  /*5b20*/  MUFU.EX2 R28, R28 ;  /* 0x0000001c001c7308 */ /* 0x000ee20000000800 */
[--C-:B--2---:R-:W-:Y:S01]  /*5b30*/  FADD R48, R41, -R20.reuse ;  /* 0x8000001429307221 */ /* 0x104fe20000000000 */
[----:B------:R-:W-:Y:S01]  /*5b40*/  HMMA.16816.F32.BF16 R72, R84, R96, R72 ;  /* 0x000000605448723c */ /* 0x000fe20000041848 */
[----:B------:R-:W-:-:S02]  /*5b50*/  FADD R41, R33, -R20 ;  /* 0x8000001421297221 */ /* 0x000fc40000000000 */
[----:B------:R-:W-:-:S05]  /*5b60*/  FMUL R48, R48, 1.4426950216293334961 ;  /* 0x3fb8aa3b30307820 */ /* 0x000fca0000400000 */
[----:B------:R-:W-:Y:S01]  /*5b70*/  HMMA.16816.F32.BF16 R76, R84, R92, R76 ;  /* 0x0000005c544c723c */ /* 0x000fe2000004184c */
[----:B------:R2:W-:Y:S06]  /*5b80*/  MUFU.EX2 R33, R48 ;  /* 0x0000003000217308 */ /* 0x0005ec0000000800 */
[----:B0-----:R-:W-:Y:S02]  /*5b90*/  F2FP.BF16.PACK_AB R84, R101, R100 ;  /* 0x000000646554723e */ /* 0x001fe400000010ff */
[----:B-1----:R-:W-:Y:S02]  /*5ba0*/  F2FP.BF16.PACK_AB R85, R15, R116 ;  /* 0x000000740f55723e */ /* 0x002fe400000010ff */
[----:B------:R-:W-:-:S02]  /*5bb0*/  F2FP.BF16.PACK_AB R86, R105, R104 ;  /* 0x000000686956723e */ /* 0x000fc400000010ff */
[----:B---3--:R-:W-:Y:S01]  /*5bc0*/  F2FP.BF16.PACK_AB R87, R28, R117 ;  /* 0x000000751c57723e */ /* 0x008fe200000010ff */
[----:B--2---:R-:W-:Y:S02]  /*5bd0*/  FMUL R48, R41, 1.4426950216293334961 ;  /* 0x3fb8aa3b29307820 */ /* 0x004fe40000400000 */
[----:B------:R-:W-:Y:S02]  /*5be0*/  FADD R41, R5, -R20 ;  /* 0x8000001405297221 */ /* 0x000fe40000000000 */
[----:B------:R0:W-:Y:S02]  /*5bf0*/  MUFU.EX2 R5, R48 ;  /* 0x0000003000057308 */ /* 0x0001e40000000800 */
[----:B------:R-:W-:Y:S01]  /*5c00*/  HMMA.16816.F32.BF16 R68, R84, R54, R68 ;  /* 0x000000365444723c */ /* 0x000fe20000041844 */
[----:B------:R-:W1:Y:S01]  /*5c10*/  LDSM.16.M88.4 R52, [R24+0x4880] ;  /* 0x004880001834783b */ /* 0x000e620000000200 */
[----:B0-----:R-:W-:Y:S02]  /*5c20*/  FMUL R48, R41, 1.4426950216293334961 ;  /* 0x3fb8aa3b29307820 */ /* 0x001fe40000400000 */
[----:B------:R-:W-:-:S04]  /*5c30*/  FADD R41, R13, -R22 ;  /* 0x800000160d297221 */ /* 0x000fc80000000000 */
[----:B------:R-:W-:Y:S01]  /*5c40*/  HMMA.16816.F32.BF16 R112, R84, R58, R112 ;  /* 0x0000003a5470723c */ /* 0x000fe20000041870 */
[----:B------:R-:W0:Y:S01]  /*5c50*/  LDSM.16.M88.4 R56, [R24+0x5080] ;  /* 0x005080001838783b */ /* 0x000e220000000200 */
[----:B------:R-:W-:Y:S02]  /*5c60*/  FMUL R41, R41, 1.4426950216293334961 ;  /* 0x3fb8aa3b29297820 */ /* 0x000fe40000400000 */
[----:B------:R-:W-:-:S04]  /*5c70*/  FADD R11, R11, -R20 ;  /* 0x800000140b0b7221 */ /* 0x000fc80000000000 */
[----:B------:R-:W-:Y:S01]  /*5c80*/  HMMA.16816.F32.BF16 R60, R84, R102, R60 ;  /* 0x00000066543c723c */ /* 0x000fe2000004183c */
[----:B------:R2:W-:Y:S01]  /*5c90*/  MUFU.EX2 R118, R41 ;  /* 0x0000002900767308 */ /* 0x0005e20000000800 */
[----:B------:R-:W-:-:S05]  /*5ca0*/  FADD R45, R45, -R22 ;  /* 0x800000162d2d7221 */ /* 0x000fca0000000000 */
[--C-:B------:R-:W-:Y:S01]  /*5cb0*/  FADD R102, R8, -R22.reuse ;  /* 0x8000001608667221 */ /* 0x100fe20000000000 */
[C---:B------:R-:W-:Y:S01]  /*5cc0*/  HMMA.16816.F32.BF16 R88, R84.reuse, R90, R64 ;  /* 0x0000005a5458723c */ /* 0x040fe20000041840 */
[----:B------:R-:W3:Y:S01]  /*5cd0*/  LDSM.16.M88.4 R64, [R24+0x5880] ;  /* 0x005880001840783b */ /* 0x000ee20000000200 */
[----:B--2---:R-:W-:Y:S02]  /*5ce0*/  FADD R41, R3, -R22 ;  /* 0x8000001603297221 */ /* 0x004fe40000000000 */
[----:B------:R-:W-:Y:S02]  /*5cf0*/  FMUL R11, R11, 1.4426950216293334961 ;  /* 0x3fb8aa3b0b0b7820 */ /* 0x000fe40000400000 */
[----:B------:R-:W-:Y:S02]  /*5d00*/  FMUL R102, R102, 1.4426950216293334961 ;  /* 0x3fb8aa3b66667820 */ /* 0x000fe40000400000 */
[----:B------:R-:W-:Y:S02]  /*5d10*/  FMUL R45, R45, 1.4426950216293334961 ;  /* 0x3fb8aa3b2d2d7820 */ /* 0x000fe40000400000 */
[----:B------:R-:W-:Y:S01]  /*5d20*/  FMUL R41, R41, 1.4426950216293334961 ;  /* 0x3fb8aa3b29297820 */ /* 0x000fe20000400000 */
[C---:B------:R-:W-:Y:S01]  /*5d30*/  HMMA.16816.F32.BF16 R80, R84.reuse, R50, R80 ;  /* 0x000000325450723c */ /* 0x040fe20000041850 */
[----:B------:R-:W2:Y:S08]  /*5d40*/  MUFU.EX2 R11, R11 ;  /* 0x0000000b000b7308 */ /* 0x000eb00000000800 */
[----:B------:R4:W-:Y:S01]  /*5d50*/  MUFU.EX2 R13, R48 ;  /* 0x00000030000d7308 */ /* 0x0009e20000000800 */
[C---:B------:R-:W-:Y:S07]  /*5d60*/  HMMA.16816.F32.BF16 R108, R84.reuse, R106, R108 ;  /* 0x0000006a546c723c */ /* 0x040fee000004186c */
[----:B------:R-:W5:Y:S01]  /*5d70*/  MUFU.EX2 R3, R45 ;  /* 0x0000002d00037308 */ /* 0x000f620000000800 */
[----:B----4-:R-:W4:Y:S07]  /*5d80*/  LDSM.16.M88.4 R48, [R24+0x4080] ;  /* 0x004080001830783b */ /* 0x010f2e0000000200 */
[----:B------:R-:W-:Y:S08]  /*5d90*/  MUFU.EX2 R8, R41 ;  /* 0x0000002900087308 */ /* 0x000ff00000000800 */
[----:B------:R-:W0:Y:S01]  /*5da0*/  MUFU.EX2 R102, R102 ;  /* 0x0000006600667308 */ /* 0x000e220000000800 */
[C---:B------:R-:W-:Y:S01]  /*5db0*/  HMMA.16816.F32.BF16 R72, R84.reuse, R98, R72 ;  /* 0x000000625448723c */ /* 0x040fe20000041848 */
[----:B------:R-:W-:Y:S01]  /*5dc0*/  FADD R29, R46, R29 ;  /* 0x0000001d2e1d7221 */ /* 0x000fe20000000000 */
[----:B------:R-:W-:Y:S06]  /*5dd0*/  LDSM.16.M88.4 R96, [R24+0x6880] ;  /* 0x006880001860783b */ /* 0x000fec0000000200 */
[----:B------:R-:W-:Y:S01]  /*5de0*/  HMMA.16816.F32.BF16 R76, R84, R94, R76 ;  /* 0x0000005e544c723c */ /* 0x000fe2000004184c */
[----:B------:R-:W4:Y:S06]  /*5df0*/  LDSM.16.M88.4 R92, [R24+0x6080] ;  /* 0x00608000185c783b */ /* 0x000f2c0000000200 */
[----:B--2---:R-:W-:-:S02]  /*5e00*/  F2FP.BF16.PACK_AB R84, R33, R11 ;  /* 0x0000000b2154723e */ /* 0x004fc400000010ff */
[----:B-----5:R-:W-:Y:S02]  /*5e10*/  F2FP.BF16.PACK_AB R85, R3, R118 ;  /* 0x000000760355723e */ /* 0x020fe400000010ff */
[----:B------:R-:W-:Y:S02]  /*5e20*/  F2FP.BF16.PACK_AB R86, R13, R5 ;  /* 0x000000050d56723e */ /* 0x000fe400000010ff */
[----:B0-----:R-:W-:-:S07]  /*5e30*/  F2FP.BF16.PACK_AB R87, R102, R8 ;  /* 0x000000086657723e */ /* 0x001fce00000010ff */
[C---:B-1----:R-:W-:Y:S07]  /*5e40*/  HMMA.16816.F32.BF16 R80, R84.reuse, R52, R80 ;  /* 0x000000345450723c */ /* 0x042fee0000041850 */
[----:B------:R-:W-:Y:S01]  /*5e50*/  FADD R53, R47, R42 ;  /* 0x0000002a2f357221 */ /* 0x000fe20000000000 */
[----:B------:R-:W-:Y:S03]  /*5e60*/  HMMA.16816.F32.BF16 R112, R84, R56, R112 ;  /* 0x000000385470723c */ /* 0x000fe60000041870 */
[----:B------:R-:W-:-:S04]  /*5e70*/  FADD R53, R40, R53 ;  /* 0x0000003528357221 */ /* 0x000fc80000000000 */
[----:B------:R-:W-:Y:S01]  /*5e80*/  FADD R57, R36, R29 ;  /* 0x0000001d24397221 */ /* 0x000fe20000000000 */
[----:B---3--:R-:W-:Y:S03]  /*5e90*/  HMMA.16816.F32.BF16 R108, R84, R64, R108 ;  /* 0x00000040546c723c */ /* 0x008fe6000004186c */
[----:B------:R-:W-:Y:S02]  /*5ea0*/  FADD R57, R44, R57 ;  /* 0x000000392c397221 */ /* 0x000fe40000000000 */
[----:B------:R-:W-:Y:S01]  /*5eb0*/  FADD R36, R43, -R20 ;  /* 0x800000142b247221 */ /* 0x000fe20000000000 */
[----:B------:R-:W-:Y:S01]  /*5ec0*/  LDSM.16.M88.4 R44, [R24+0x7880] ;  /* 0x00788000182c783b */ /* 0x000fe20000000200 */
[----:B------:R-:W-:Y:S02]  /*5ed0*/  FADD R64, R27, R53 ;  /* 0x000000351b407221 */ /* 0x000fe40000000000 */
[----:B------:R-:W-:Y:S01]  /*5ee0*/  FADD R57, R122, R57 ;  /* 0x000000397a397221 */ /* 0x000fe20000000000 */
[----:B------:R-:W0:Y:S01]  /*5ef0*/  LDSM.16.M88.4 R40, [R24+0x7080] ;  /* 0x007080001828783b */ /* 0x000e220000000200 */
[----:B------:R-:W-:-:S02]  /*5f00*/  FADD R64, R126, R64 ;  /* 0x000000407e407221 */ /* 0x000fc40000000000 */
[----:B------:R-:W-:Y:S02]  /*5f10*/  FADD R123, R123, R57 ;  /* 0x000000397b7b7221 */ /* 0x000fe40000000000 */
[----:B------:R-:W-:Y:S02]  /*5f20*/  FADD R64, R129, R64 ;  /* 0x0000004081407221 */ /* 0x000fe40000000000 */
[----:B------:R-:W-:Y:S02]  /*5f30*/  FADD R123, R127, R123 ;  /* 0x0000007b7f7b7221 */ /* 0x000fe40000000000 */
[----:B------:R-:W-:Y:S02]  /*5f40*/  FADD R124, R124, R64 ;  /* 0x000000407c7c7221 */ /* 0x000fe40000000000 */
[----:B------:R-:W-:Y:S02]  /*5f50*/  FADD R123, R128, R123 ;  /* 0x0000007b807b7221 */ /* 0x000fe40000000000 */
[----:B------:R-:W-:Y:S01]  /*5f60*/  FADD R124, R125, R124 ;  /* 0x0000007c7d7c7221 */ /* 0x000fe20000000000 */
[----:B----4-:R-:W-:Y:S01]  /*5f70*/  HMMA.16816.F32.BF16 R68, R84, R48, R68 ;  /* 0x000000305444723c */ /* 0x010fe20000041844 */
[----:B------:R-:W-:-:S02]  /*5f80*/  FADD R130, R130, R123 ;  /* 0x0000007b82827221 */ /* 0x000fc40000000000 */
[----:B------:R-:W-:Y:S02]  /*5f90*/  FADD R124, R138, R124 ;  /* 0x0000007c8a7c7221 */ /* 0x000fe40000000000 */
[--C-:B------:R-:W-:Y:S02]  /*5fa0*/  FADD R135, R135, -R20.reuse ;  /* 0x8000001487877221 */ /* 0x100fe40000000000 */
[--C-:B------:R-:W-:Y:S02]  /*5fb0*/  FADD R48, R137, -R20.reuse ;  /* 0x8000001489307221 */ /* 0x100fe40000000000 */
[--C-:B------:R-:W-:Y:S02]  /*5fc0*/  FADD R52, R134, -R20.reuse ;  /* 0x8000001486347221 */ /* 0x100fe40000000000 */
[----:B------:R-:W-:Y:S02]  /*5fd0*/  FADD R133, R133, -R20 ;  /* 0x8000001485857221 */ /* 0x000fe40000000000 */
[----:B------:R-:W-:-:S02]  /*5fe0*/  FADD R142, R142, -R22 ;  /* 0x800000168e8e7221 */ /* 0x000fc40000000000 */
[--C-:B------:R-:W-:Y:S02]  /*5ff0*/  FADD R144, R144, -R22.reuse ;  /* 0x8000001690907221 */ /* 0x100fe40000000000 */
[--C-:B------:R-:W-:Y:S02]  /*6000*/  FADD R143, R143, -R22.reuse ;  /* 0x800000168f8f7221 */ /* 0x100fe40000000000 */
[----:B------:R-:W-:Y:S02]  /*6010*/  FADD R34, R34, -R22 ;  /* 0x8000001622227221 */ /* 0x000fe40000000000 */
[----:B------:R-:W-:Y:S02]  /*6020*/  FADD R130, R131, R130 ;  /* 0x0000008283827221 */ /* 0x000fe40000000000 */
[----:B------:R-:W-:Y:S02]  /*6030*/  FADD R124, R141, R124 ;  /* 0x0000007c8d7c7221 */ /* 0x000fe40000000000 */
[----:B------:R-:W-:-:S02]  /*6040*/  FMUL R48, R48, 1.4426950216293334961 ;  /* 0x3fb8aa3b30307820 */ /* 0x000fc40000400000 */
[----:B------:R-:W-:Y:S02]  /*6050*/  FMUL R49, R135, 1.4426950216293334961 ;  /* 0x3fb8aa3b87317820 */ /* 0x000fe40000400000 */
[----:B------:R-:W-:Y:S02]  /*6060*/  FMUL R52, R52, 1.4426950216293334961 ;  /* 0x3fb8aa3b34347820 */ /* 0x000fe40000400000 */
[----:B------:R-:W-:Y:S02]  /*6070*/  FMUL R29, R133, 1.4426950216293334961 ;  /* 0x3fb8aa3b851d7820 */ /* 0x000fe40000400000 */
[----:B------:R-:W-:Y:S02]  /*6080*/  FMUL R56, R142, 1.4426950216293334961 ;  /* 0x3fb8aa3b8e387820 */ /* 0x000fe40000400000 */
[----:B------:R-:W-:Y:S02]  /*6090*/  FMUL R53, R144, 1.4426950216293334961 ;  /* 0x3fb8aa3b90357820 */ /* 0x000fe40000400000 */
[----:B------:R-:W-:-:S02]  /*60a0*/  FMUL R27, R143, 1.4426950216293334961 ;  /* 0x3fb8aa3b8f1b7820 */ /* 0x000fc40000400000 */
[----:B------:R-:W-:Y:S02]  /*60b0*/  FMUL R34, R34, 1.4426950216293334961 ;  /* 0x3fb8aa3b22227820 */ /* 0x000fe40000400000 */
[----:B------:R-:W-:Y:S02]  /*60c0*/  FADD R130, R132, R130 ;  /* 0x0000008284827221 */ /* 0x000fe40000000000 */
[----:B------:R-:W-:Y:S01]  /*60d0*/  FADD R124, R140, R124 ;  /* 0x0000007c8c7c7221 */ /* 0x000fe20000000000 */
[----:B------:R-:W-:Y:S01]  /*60e0*/  MUFU.EX2 R48, R48 ;  /* 0x0000003000307308 */ /* 0x000fe20000000800 */
[----:B------:R-:W-:Y:S02]  /*60f0*/  FADD R57, R32, -R20 ;  /* 0x8000001420397221 */ /* 0x000fe40000000000 */
[----:B------:R-:W-:Y:S02]  /*6100*/  FADD R130, R136, R130 ;  /* 0x0000008288827221 */ /* 0x000fe40000000000 */
[----:B------:R-:W-:-:S03]  /*6110*/  FADD R124, R139, R124 ;  /* 0x0000007c8b7c7221 */ /* 0x000fc60000000000 */
[----:B------:R-:W1:Y:S01]  /*6120*/  MUFU.EX2 R49, R49 ;  /* 0x0000003100317308 */ /* 0x000e620000000800 */
[----:B------:R-:W-:Y:S02]  /*6130*/  FADD R130, R100, R130 ;  /* 0x0000008264827221 */ /* 0x000fe40000000000 */
[----:B------:R-:W-:-:S05]  /*6140*/  FADD R124, R116, R124 ;  /* 0x0000007c747c7221 */ /* 0x000fca0000000000 */
[----:B------:R-:W-:Y:S08]  /*6150*/  MUFU.EX2 R52, R52 ;  /* 0x0000003400347308 */ /* 0x000ff00000000800 */
[----:B------:R-:W-:Y:S08]  /*6160*/  MUFU.EX2 R29, R29 ;  /* 0x0000001d001d7308 */ /* 0x000ff00000000800 */
[----:B------:R-:W-:Y:S08]  /*6170*/  MUFU.EX2 R56, R56 ;  /* 0x0000003800387308 */ /* 0x000ff00000000800 */
[----:B------:R-:W2:Y:S08]  /*6180*/  MUFU.EX2 R53, R53 ;  /* 0x0000003500357308 */ /* 0x000eb00000000800 */
[----:B------:R-:W-:Y:S08]  /*6190*/  MUFU.EX2 R27, R27 ;  /* 0x0000001b001b7308 */ /* 0x000ff00000000800 */
[----:B------:R-:W3:Y:S01]  /*61a0*/  MUFU.EX2 R32, R34 ;  /* 0x0000002200207308 */ /* 0x000ee20000000800 */
[----:B------:R-:W-:-:S02]  /*61b0*/  FADD R101, R101, R130 ;  /* 0x0000008265657221 */ /* 0x000fc40000000000 */
[----:B------:R-:W-:Y:S02]  /*61c0*/  FADD R124, R15, R124 ;  /* 0x0000007c0f7c7221 */ /* 0x000fe40000000000 */
[----:B------:R-:W-:Y:S02]  /*61d0*/  FADD R104, R104, R101 ;  /* 0x0000006568687221 */ /* 0x000fe40000000000 */
[----:B------:R-:W-:Y:S01]  /*61e0*/  FADD R117, R117, R124 ;  /* 0x0000007c75757221 */ /* 0x000fe20000000000 */
[----:B------:R-:W-:Y:S01]  /*61f0*/  HMMA.16816.F32.BF16 R60, R84, R92, R60 ;  /* 0x0000005c543c723c */ /* 0x000fe2000004183c */
[----:B------:R-:W-:Y:S02]  /*6200*/  FADD R6, R6, -R20 ;  /* 0x8000001406067221 */ /* 0x000fe40000000000 */
[----:B------:R-:W-:Y:S02]  /*6210*/  FADD R104, R105, R104 ;  /* 0x0000006869687221 */ /* 0x000fe40000000000 */
[----:B------:R-:W-:-:S03]  /*6220*/  FADD R117, R28, R117 ;  /* 0x000000751c757221 */ /* 0x000fc60000000000 */
[----:B------:R-:W-:Y:S01]  /*6230*/  HMMA.16816.F32.BF16 R72, R84, R96, R72 ;  /* 0x000000605448723c */ /* 0x000fe20000041848 */
[----:B------:R-:W-:-:S07]  /*6240*/  FMUL R6, R6, 1.4426950216293334961 ;  /* 0x3fb8aa3b06067820 */ /* 0x000fce0000400000 */
[----:B0-----:R-:W-:Y:S01]  /*6250*/  HMMA.16816.F32.BF16 R76, R84, R40, R76 ;  /* 0x00000028544c723c */ /* 0x001fe2000004184c */
[----:B------:R-:W-:-:S07]  /*6260*/  FADD R104, R11, R104 ;  /* 0x000000680b687221 */ /* 0x000fce0000000000 */
[----:B------:R-:W-:Y:S01]  /*6270*/  HMMA.16816.F32.BF16 R88, R84, R44, R88 ;  /* 0x0000002c5458723c */ /* 0x000fe20000041858 */
[----:B------:R-:W-:-:S06]  /*6280*/  FADD R118, R118, R117 ;  /* 0x0000007576767221 */ /* 0x000fcc0000000000 */
[----:B-1----:R-:W-:Y:S02]  /*6290*/  F2FP.BF16.PACK_AB R84, R49, R48 ;  /* 0x000000303154723e */ /* 0x002fe400000010ff */
[----:B--2---:R-:W-:Y:S02]  /*62a0*/  F2FP.BF16.PACK_AB R85, R53, R56 ;  /* 0x000000383555723e */ /* 0x004fe400000010ff */
[----:B------:R-:W-:Y:S02]  /*62b0*/  F2FP.BF16.PACK_AB R86, R29, R52 ;  /* 0x000000341d56723e */ /* 0x000fe400000010ff */
[----:B---3--:R-:W-:Y:S01]  /*62c0*/  F2FP.BF16.PACK_AB R87, R32, R27 ;  /* 0x0000001b2057723e */ /* 0x008fe200000010ff */
[----:B------:R-:W-:Y:S02]  /*62d0*/  FADD R15, R3, R118 ;  /* 0x00000076030f7221 */ /* 0x000fe40000000000 */
[----:B------:R-:W-:-:S04]  /*62e0*/  FADD R4, R4, -R22 ;  /* 0x8000001604047221 */ /* 0x000fc80000000000 */
[----:B------:R-:W-:Y:S01]  /*62f0*/  HMMA.16816.F32.BF16 R68, R84, R50, R68 ;  /* 0x000000325444723c */ /* 0x000fe20000041844 */
[----:B------:R0:W-:Y:S01]  /*6300*/  MUFU.EX2 R51, R6 ;  /* 0x0000000600337308 */ /* 0x0001e20000000800 */
[----:B------:R-:W-:Y:S02]  /*6310*/  FADD R14, R14, -R20 ;  /* 0x800000140e0e7221 */ /* 0x000fe40000000000 */
[----:B------:R-:W-:Y:S02]  /*6320*/  FADD R12, R12, -R22 ;  /* 0x800000160c0c7221 */ /* 0x000fe40000000000 */
[----:B------:R-:W-:Y:S02]  /*6330*/  FADD R15, R8, R15 ;  /* 0x0000000f080f7221 */ /* 0x000fe40000000000 */
[----:B0-----:R-:W-:Y:S02]  /*6340*/  FADD R6, R33, R104 ;  /* 0x0000006821067221 */ /* 0x001fe40000000000 */
[----:B------:R-:W-:-:S02]  /*6350*/  FMUL R4, R4, 1.4426950216293334961 ;  /* 0x3fb8aa3b04047820 */ /* 0x000fc40000400000 */
[----:B------:R-:W-:Y:S01]  /*6360*/  FADD R7, R7, -R22 ;  /* 0x8000001607077221 */ /* 0x000fe20000000000 */
[----:B------:R-:W-:Y:S01]  /*6370*/  HMMA.16816.F32.BF16 R80, R84, R54, R80 ;  /* 0x000000365450723c */ /* 0x000fe20000041850 */
[----:B------:R-:W-:Y:S02]  /*6380*/  FADD R6, R5, R6 ;  /* 0x0000000605067221 */ /* 0x000fe40000000000 */
[----:B------:R-:W-:Y:S01]  /*6390*/  FMUL R14, R14, 1.4426950216293334961 ;  /* 0x3fb8aa3b0e0e7820 */ /* 0x000fe20000400000 */
[----:B------:R-:W-:Y:S01]  /*63a0*/  LDSM.16.M88.4 R104, [R168+0x4080] ;  /* 0x00408000a868783b */ /* 0x000fe20000000200 */
[----:B------:R-:W-:Y:S02]  /*63b0*/  FMUL R12, R12, 1.4426950216293334961 ;  /* 0x3fb8aa3b0c0c7820 */ /* 0x000fe40000400000 */
[----:B------:R-:W-:Y:S02]  /*63c0*/  FADD R13, R13, R6 ;  /* 0x000000060d0d7221 */ /* 0x000fe40000000000 */
[----:B------:R-:W-:Y:S01]  /*63d0*/  FADD R15, R102, R15 ;  /* 0x0000000f660f7221 */ /* 0x000fe20000000000 */
[----:B------:R0:W-:Y:S01]  /*63e0*/  MUFU.EX2 R11, R4 ;  /* 0x00000004000b7308 */ /* 0x0001e20000000800 */
[----:B------:R-:W-:-:S02]  /*63f0*/  FMUL R3, R7, 1.4426950216293334961 ;  /* 0x3fb8aa3b07037820 */ /* 0x000fc40000400000 */
[----:B------:R-:W-:Y:S02]  /*6400*/  FADD R48, R48, R13 ;  /* 0x0000000d30307221 */ /* 0x000fe40000000000 */
[----:B------:R-:W-:-:S03]  /*6410*/  FADD R56, R56, R15 ;  /* 0x0000000f38387221 */ /* 0x000fc60000000000 */
[----:B------:R-:W-:Y:S01]  /*6420*/  MUFU.EX2 R50, R14 ;  /* 0x0000000e00327308 */ /* 0x000fe20000000800 */
[----:B0-----:R-:W0:Y:S01]  /*6430*/  LDSM.16.M88.4 R4, [R168+0x4880] ;  /* 0x00488000a804783b */ /* 0x001e220000000200 */
[----:B------:R-:W-:-:S06]  /*6440*/  FADD R34, R31, -R20 ;  /* 0x800000141f227221 */ /* 0x000fcc0000000000 */
[----:B------:R1:W-:Y:S01]  /*6450*/  MUFU.EX2 R54, R12 ;  /* 0x0000000c00367308 */ /* 0x0003e20000000800 */
[----:B------:R-:W-:Y:S01]  /*6460*/  FADD R10, R10, -R22 ;  /* 0x800000160a0a7221 */ /* 0x000fe20000000000 */
[----:B-1----:R-:W1:Y:S01]  /*6470*/  LDSM.16.M88.4 R12, [R168+0x5080] ;  /* 0x00508000a80c783b */ /* 0x002e620000000200 */
[----:B------:R-:W-:Y:S02]  /*6480*/  FADD R39, R39, -R20 ;  /* 0x8000001427277221 */ /* 0x000fe40000000000 */
[----:B------:R-:W-:Y:S02]  /*6490*/  FMUL R36, R36, 1.4426950216293334961 ;  /* 0x3fb8aa3b24247820 */ /* 0x000fe40000400000 */
[----:B------:R-:W-:Y:S02]  /*64a0*/  FMUL R34, R34, 1.4426950216293334961 ;  /* 0x3fb8aa3b22227820 */ /* 0x000fe40000400000 */
[----:B------:R-:W-:Y:S02]  /*64b0*/  FMUL R8, R10, 1.4426950216293334961 ;  /* 0x3fb8aa3b0a087820 */ /* 0x000fe40000400000 */
[----:B------:R-:W-:-:S02]  /*64c0*/  FMUL R57, R57, 1.4426950216293334961 ;  /* 0x3fb8aa3b39397820 */ /* 0x000fc40000400000 */
[----:B------:R-:W-:Y:S01]  /*64d0*/  FMUL R40, R39, 1.4426950216293334961 ;  /* 0x3fb8aa3b27287820 */ /* 0x000fe20000400000 */
[----:B------:R-:W-:Y:S01]  /*64e0*/  MUFU.EX2 R36, R36 ;  /* 0x0000002400247308 */ /* 0x000fe20000000800 */
[----:B------:R-:W-:Y:S07]  /*64f0*/  HMMA.16816.F32.BF16 R112, R84, R58, R112 ;  /* 0x0000003a5470723c */ /* 0x000fee0000041870 */
[----:B------:R-:W-:Y:S01]  /*6500*/  MUFU.EX2 R39, R34 ;  /* 0x0000002200277308 */ /* 0x000fe20000000800 */
[----:B------:R-:W-:-:S07]  /*6510*/  FADD R49, R49, R48 ;  /* 0x0000003031317221 */ /* 0x000fce0000000000 */
[----:B------:R-:W2:Y:S08]  /*6520*/  MUFU.EX2 R31, R57 ;  /* 0x00000039001f7308 */ /* 0x000eb00000000800 */
[----:B------:R-:W3:Y:S08]  /*6530*/  MUFU.EX2 R34, R40 ;  /* 0x0000002800227308 */ /* 0x000ef00000000800 */
[----:B------:R-:W-:Y:S08]  /*6540*/  MUFU.EX2 R3, R3 ;  /* 0x0000000300037308 */ /* 0x000ff00000000800 */
[----:B------:R-:W4:Y:S01]  /*6550*/  MUFU.EX2 R8, R8 ;  /* 0x0000000800087308 */ /* 0x000f220000000800 */
[----:B------:R-:W-:-:S02]  /*6560*/  FADD R56, R53, R56 ;  /* 0x0000003835387221 */ /* 0x000fc40000000000 */
[----:B------:R-:W-:Y:S02]  /*6570*/  FADD R52, R52, R49 ;  /* 0x0000003134347221 */ /* 0x000fe40000000000 */
[----:B------:R-:W-:Y:S02]  /*6580*/  FADD R38, R38, -R22 ;  /* 0x8000001626267221 */ /* 0x000fe40000000000 */
[----:B------:R-:W-:Y:S01]  /*6590*/  FADD R33, R27, R56 ;  /* 0x000000381b217221 */ /* 0x000fe20000000000 */
[----:B------:R-:W-:Y:S01]  /*65a0*/  HMMA.16816.F32.BF16 R88, R84, R46, R88 ;  /* 0x0000002e5458723c */ /* 0x000fe20000041858 */
[----:B------:R-:W-:Y:S01]  /*65b0*/  FADD R29, R29, R52 ;  /* 0x000000341d1d7221 */ /* 0x000fe20000000000 */
[----:B--2---:R-:W-:Y:S01]  /*65c0*/  F2FP.BF16.PACK_AB R44, R31, R36 ;  /* 0x000000241f2c723e */ /* 0x004fe200000010ff */
[----:B------:R-:W-:Y:S01]  /*65d0*/  FADD R27, R16, -R22 ;  /* 0x80000016101b7221 */ /* 0x000fe20000000000 */
[----:B------:R-:W-:Y:S01]  /*65e0*/  F2FP.BF16.PACK_AB R45, R11, R54 ;  /* 0x000000360b2d723e */ /* 0x000fe200000010ff */
[----:B------:R-:W-:Y:S01]  /*65f0*/  FMUL R38, R38, 1.4426950216293334961 ;  /* 0x3fb8aa3b26267820 */ /* 0x000fe20000400000 */
[----:B------:R-:W-:Y:S01]  /*6600*/  LDSM.16.M88.4 R56, [R168+0x7080] ;  /* 0x00708000a838783b */ /* 0x000fe20000000200 */
[----:B---3--:R-:W-:Y:S01]  /*6610*/  F2FP.BF16.PACK_AB R46, R34, R39 ;  /* 0x00000027222e723e */ /* 0x008fe200000010ff */
[----:B------:R-:W-:Y:S01]  /*6620*/  FADD R33, R32, R33 ;  /* 0x0000002120217221 */ /* 0x000fe20000000000 */
[----:B----4-:R-:W-:Y:S01]  /*6630*/  F2FP.BF16.PACK_AB R47, R8, R3 ;  /* 0x00000003082f723e */ /* 0x010fe200000010ff */
[----:B------:R-:W-:Y:S01]  /*6640*/  FADD R30, R30, -R20 ;  /* 0x800000141e1e7221 */ /* 0x000fe20000000000 */
[----:B------:R-:W2:Y:S01]  /*6650*/  MUFU.EX2 R16, R38 ;  /* 0x0000002600107308 */ /* 0x000ea20000000800 */
[----:B------:R-:W-:-:S02]  /*6660*/  FMUL R28, R27, 1.4426950216293334961 ;  /* 0x3fb8aa3b1b1c7820 */ /* 0x000fc40000400000 */
[----:B------:R-:W-:Y:S02]  /*6670*/  FADD R36, R36, R29 ;  /* 0x0000001d24247221 */ /* 0x000fe40000000000 */
[----:B------:R-:W-:Y:S02]  /*6680*/  FADD R54, R54, R33 ;  /* 0x0000002136367221 */ /* 0x000fe40000000000 */
[--C-:B------:R-:W-:Y:S02]  /*6690*/  FADD R27, R9, -R22.reuse ;  /* 0x80000016091b7221 */ /* 0x100fe40000000000 */
[----:B------:R-:W-:Y:S01]  /*66a0*/  FMUL R10, R30, 1.4426950216293334961 ;  /* 0x3fb8aa3b1e0a7820 */ /* 0x000fe20000400000 */
[----:B0-----:R-:W-:Y:S01]  /*66b0*/  HMMA.16816.F32.BF16 R80, R44, R4, R80 ;  /* 0x000000042c50723c */ /* 0x001fe20000041850 */
[----:B------:R-:W-:Y:S01]  /*66c0*/  FADD R35, R35, -R22 ;  /* 0x8000001623237221 */ /* 0x000fe20000000000 */
[----:B------:R-:W0:Y:S01]  /*66d0*/  MUFU.EX2 R9, R28 ;  /* 0x0000001c00097308 */ /* 0x000e220000000800 */
[----:B------:R-:W-:-:S02]  /*66e0*/  FADD R37, R37, -R20 ;  /* 0x8000001425257221 */ /* 0x000fc40000000000 */
[----:B------:R-:W-:Y:S02]  /*66f0*/  FADD R36, R31, R36 ;  /* 0x000000241f247221 */ /* 0x000fe40000000000 */
[----:B------:R-:W-:Y:S01]  /*6700*/  FMUL R27, R27, 1.4426950216293334961 ;  /* 0x3fb8aa3b1b1b7820 */ /* 0x000fe20000400000 */
[----:B-1----:R-:W-:Y:S01]  /*6710*/  HMMA.16816.F32.BF16 R112, R44, R12, R112 ;  /* 0x0000000c2c70723c */ /* 0x002fe20000041870 */
[----:B------:R-:W-:Y:S01]  /*6720*/  FADD R4, R11, R54 ;  /* 0x000000360b047221 */ /* 0x000fe20000000000 */
[----:B------:R-:W1:Y:S01]  /*6730*/  MUFU.EX2 R10, R10 ;  /* 0x0000000a000a7308 */ /* 0x000e620000000800 */
[----:B------:R-:W-:Y:S01]  /*6740*/  FMUL R37, R37, 1.4426950216293334961 ;  /* 0x3fb8aa3b25257820 */ /* 0x000fe20000400000 */
[----:B------:R-:W-:Y:S01]  /*6750*/  LDSM.16.M88.4 R52, [R168+0x7880] ;  /* 0x00788000a834783b */ /* 0x000fe20000000200 */
[----:B------:R-:W-:Y:S02]  /*6760*/  FADD R39, R39, R36 ;  /* 0x0000002427277221 */ /* 0x000fe40000000000 */
[----:B------:R-:W-:-:S02]  /*6770*/  FMUL R13, R35, 1.4426950216293334961 ;  /* 0x3fb8aa3b230d7820 */ /* 0x000fc40000400000 */
[----:B------:R-:W-:Y:S01]  /*6780*/  FADD R3, R3, R4 ;  /* 0x0000000403037221 */ /* 0x000fe20000000000 */
[----:B------:R-:W3:Y:S01]  /*6790*/  MUFU.EX2 R11, R27 ;  /* 0x0000001b000b7308 */ /* 0x000ee20000000800 */
[----:B------:R-:W-:Y:S02]  /*67a0*/  FADD R39, R34, R39 ;  /* 0x0000002722277221 */ /* 0x000fe40000000000 */
[----:B------:R-:W-:-:S05]  /*67b0*/  FADD R3, R8, R3 ;  /* 0x0000000308037221 */ /* 0x000fca0000000000 */
[----:B------:R-:W4:Y:S01]  /*67c0*/  MUFU.EX2 R48, R37 ;  /* 0x0000002500307308 */ /* 0x000f220000000800 */
[----:B------:R-:W-:Y:S02]  /*67d0*/  FADD R4, R50, R39 ;  /* 0x0000002732047221 */ /* 0x000fe40000000000 */
[----:B--2---:R-:W-:-:S05]  /*67e0*/  FADD R8, R16, R3 ;  /* 0x0000000310087221 */ /* 0x004fca0000000000 */
[----:B------:R-:W2:Y:S01]  /*67f0*/  MUFU.EX2 R13, R13 ;  /* 0x0000000d000d7308 */ /* 0x000ea20000000800 */
[C---:B------:R-:W-:Y:S01]  /*6800*/  HMMA.16816.F32.BF16 R76, R84.reuse, R42, R76 ;  /* 0x0000002a544c723c */ /* 0x040fe2000004184c */
[----:B------:R-:W-:Y:S01]  /*6810*/  FADD R3, R51, R4 ;  /* 0x0000000433037221 */ /* 0x000fe20000000000 */
[----:B------:R-:W-:Y:S01]  /*6820*/  LDSM.16.M88.4 R40, [R168+0x6080] ;  /* 0x00608000a828783b */ /* 0x000fe20000000200 */
[----:B0-----:R-:W-:Y:S02]  /*6830*/  FADD R8, R9, R8 ;  /* 0x0000000809087221 */ /* 0x001fe40000000000 */
[----:B-1----:R-:W-:Y:S02]  /*6840*/  FADD R3, R10, R3 ;  /* 0x000000030a037221 */ /* 0x002fe40000000000 */
[----:B---3--:R-:W-:Y:S01]  /*6850*/  FADD R4, R11, R8 ;  /* 0x000000080b047221 */ /* 0x008fe20000000000 */
[----:B------:R-:W-:Y:S01]  /*6860*/  HMMA.16816.F32.BF16 R108, R84, R66, R108 ;  /* 0x00000042546c723c */ /* 0x000fe2000004186c */
[----:B------:R-:W-:Y:S01]  /*6870*/  LDSM.16.M88.4 R64, [R168+0x6880] ;  /* 0x00688000a840783b */ /* 0x000fe20000000200 */
[----:B----4-:R-:W-:-:S06]  /*6880*/  FADD R3, R48, R3 ;  /* 0x0000000330037221 */ /* 0x010fcc0000000000 */
[----:B------:R-:W-:Y:S01]  /*6890*/  HMMA.16816.F32.BF16 R60, R84, R94, R60 ;  /* 0x0000005e543c723c */ /* 0x000fe2000004183c */
[----:B------:R-:W-:Y:S01]  /*68a0*/  LDSM.16.M88.4 R92, [R168+0x5880] ;  /* 0x00588000a85c783b */ /* 0x000fe20000000200 */
[----:B--2---:R-:W-:-:S03]  /*68b0*/  FADD R4, R13, R4 ;  /* 0x000000040d047221 */ /* 0x004fc60000000000 */
[----:B------:R-:W0:Y:S04]  /*68c0*/  SHFL.BFLY PT, R5, R3, 0x2, 0x1f ;  /* 0x0c401f0003057f89 */ /* 0x000e2800000e0000 */
[----:B------:R-:W1:Y:S01]  /*68d0*/  SHFL.BFLY PT, R12, R4, 0x2, 0x1f ;  /* 0x0c401f00040c7f89 */ /* 0x000e6200000e0000 */
[----:B------:R-:W-:Y:S03]  /*68e0*/  HMMA.16816.F32.BF16 R72, R84, R98, R72 ;  /* 0x000000625448723c */ /* 0x000fe60000041848 */
[----:B------:R-:W2:Y:S01]  /*68f0*/  S2R R49, SR_CTAID.X ;  /* 0x0000000000317919 */ /* 0x000ea20000002500 */
[----:B------:R-:W-:Y:S02]  /*6900*/  F2FP.BF16.PACK_AB R8, R51, R50 ;  /* 0x000000323308723e */ /* 0x000fe400000010ff */
[----:B------:R-:W-:-:S02]  /*6910*/  F2FP.BF16.PACK_AB R9, R9, R16 ;  /* 0x000000100909723e */ /* 0x000fc400000010ff */
[----:B------:R-:W-:Y:S02]  /*6920*/  F2FP.BF16.PACK_AB R10, R48, R10 ;  /* 0x0000000a300a723e */ /* 0x000fe400000010ff */
[----:B------:R-:W-:Y:S01]  /*6930*/  F2FP.BF16.PACK_AB R11, R13, R11 ;  /* 0x0000000b0d0b723e */ /* 0x000fe200000010ff */
[----:B------:R-:W-:Y:S01]  /*6940*/  UIADD3 UR4, UP0, UR4, 0x80, URZ ;  /* 0x0000008004047890 */ /* 0x000fe2000ff1e03f */
[----:B0-----:R-:W-:Y:S02]  /*6950*/  FADD R5, R3, R5 ;  /* 0x0000000503057221 */ /* 0x001fe40000000000 */
[----:B------:R-:W-:Y:S01]  /*6960*/  HMMA.16816.F32.BF16 R28, R44, R40, R60 ;  /* 0x000000282c1c723c */ /* 0x000fe2000004183c */
[----:B-1----:R-:W-:Y:S02]  /*6970*/  FADD R12, R4, R12 ;  /* 0x0000000c040c7221 */ /* 0x002fe40000000000 */
[----:B------:R-:W0:Y:S05]  /*6980*/  SHFL.BFLY PT, R4, R5, 0x1, 0x1f ;  /* 0x0c201f0005047f89 */ /* 0x000e2a00000e0000 */
[----:B------:R-:W-:Y:S01]  /*6990*/  HMMA.16816.F32.BF16 R60, R8, R6, R80 ;  /* 0x00000006083c723c */ /* 0x000fe20000041850 */
[----:B------:R-:W1:Y:S01]  /*69a0*/  SHFL.BFLY PT, R7, R12, 0x1, 0x1f ;  /* 0x0c201f000c077f89 */ /* 0x000e6200000e0000 */
[----:B--2---:R-:W-:Y:S01]  /*69b0*/  IMAD.SHL.U32 R49, R49, 0x80, RZ ;  /* 0x0000008031317824 */ /* 0x004fe200078e00ff */
[----:B------:R-:W-:-:S05]  /*69c0*/  UIADD3.X UR5, URZ, UR5, URZ, UP0, !UPT ;  /* 0x000000053f057290 */ /* 0x000fca00087fe43f */
[----:B------:R-:W-:Y:S01]  /*69d0*/  HMMA.16816.F32.BF16 R68, R44, R104, R68 ;  /* 0x000000682c44723c */ /* 0x000fe20000041844 */
[----:B------:R-:W-:-:S07]  /*69e0*/  IADD3 R49, R49, 0x80, RZ ;  /* 0x0000008031317810 */ /* 0x000fce0007ffe0ff */
[----:B------:R-:W-:Y:S01]  /*69f0*/  HMMA.16816.F32.BF16 R108, R44, R92, R108 ;  /* 0x0000005c2c6c723c */ /* 0x000fe2000004186c */
[----:B------:R-:W-:-:S07]  /*6a00*/  IMAD.U32 R3, RZ, RZ, UR5 ;  /* 0x00000005ff037e24 */ /* 0x000fce000f8e00ff */
[C---:B------:R-:W-:Y:S08]  /*6a10*/  HMMA.16816.F32.BF16 R36, R44.reuse, R64, R72 ;  /* 0x000000402c24723c */ /* 0x040ff00000041848 */
[C---:B------:R-:W-:Y:S08]  /*6a20*/  HMMA.16816.F32.BF16 R32, R44.reuse, R56, R76 ;  /* 0x000000382c20723c */ /* 0x040ff0000004184c */
[----:B------:R-:W-:Y:S01]  /*6a30*/  HMMA.16816.F32.BF16 R88, R44, R52, R88 ;  /* 0x000000342c58723c */ /* 0x000fe20000041858 */
[----:B------:R-:W-:-:S04]  /*6a40*/  ISETP.LE.U32.AND P0, PT, R49, UR4, PT ;  /* 0x0000000431007c0c */ /* 0x000fc8000bf03070 */
[----:B------:R-:W-:Y:S01]  /*6a50*/  ISETP.GE.U32.AND.EX P0, PT, R3, RZ, PT, P0 ;  /* 0x000000ff0300720c */ /* 0x000fe20003f06100 */
[----:B0-----:R-:W-:Y:S02]  /*6a60*/  FADD R3, R5, R4 ;  /* 0x0000000405037221 */ /* 0x001fe40000000000 */
[----:B-1----:R-:W-:Y:S01]  /*6a70*/  FADD R4, R12, R7 ;  /* 0x000000070c047221 */ /* 0x002fe20000000000 */
[----:B------:R-:W-:Y:S01]  /*6a80*/  HMMA.16816.F32.BF16 R104, R8, R106, R68 ;  /* 0x0000006a0868723c */ /* 0x000fe20000041844 */
[----:B------:R-:W-:Y:S02]  /*6a90*/  IMAD.MOV.U32 R6, RZ, RZ, 0x80 ;  /* 0x00000080ff067424 */ /* 0x000fe400078e00ff */
[----:B------:R-:W-:Y:S02]  /*6aa0*/  FFMA R146, R26, R146, R3 ;  /* 0x000000921a927223 */ /* 0x000fe40000000003 */
[----:B------:R-:W-:-:S03]  /*6ab0*/  FFMA R145, R25, R145, R4 ;  /* 0x0000009119917223 */ /* 0x000fc60000000004 */
[----:B------:R-:W-:Y:S01]  /*6ac0*/  HMMA.16816.F32.BF16 R72, R8, R14, R112 ;  /* 0x0000000e0848723c */ /* 0x000fe20000041870 */
[C---:B------:R-:W-:Y:S02]  /*6ad0*/  IMAD R2, R6.reuse, c[0x0][0x1b4], R2 ;  /* 0x00006d0006027a24 */ /* 0x040fe400078e0202 */
[----:B------:R-:W-:Y:S02]  /*6ae0*/  IMAD R21, R6, c[0x0][0x1a4], R21 ;  /* 0x0000690006157a24 */ /* 0x000fe400078e0215 */
[----:B------:R-:W-:-:S03]  /*6af0*/  IMAD.MOV.U32 R26, RZ, RZ, R20 ;  /* 0x000000ffff1a7224 */ /* 0x000fc600078e0014 */
[----:B------:R-:W-:Y:S01]  /*6b00*/  HMMA.16816.F32.BF16 R92, R8, R94, R108 ;  /* 0x0000005e085c723c */ /* 0x000fe2000004186c */
[----:B------:R-:W-:-:S07]  /*6b10*/  IMAD.MOV.U32 R25, RZ, RZ, R22 ;  /* 0x000000ffff197224 */ /* 0x000fce00078e0016 */
[C---:B------:R-:W-:Y:S08]  /*6b20*/  HMMA.16816.F32.BF16 R76, R8.reuse, R42, R28 ;  /* 0x0000002a084c723c */ /* 0x040ff0000004181c */
[C---:B------:R-:W-:Y:S08]  /*6b30*/  HMMA.16816.F32.BF16 R64, R8.reuse, R66, R36 ;  /* 0x000000420840723c */ /* 0x040ff00000041824 */
[C---:B------:R-:W-:Y:S08]  /*6b40*/  HMMA.16816.F32.BF16 R56, R8.reuse, R58, R32 ;  /* 0x0000003a0838723c */ /* 0x040ff00000041820 */
[----:B------:R-:W-:Y:S01]  /*6b50*/  HMMA.16816.F32.BF16 R52, R8, R54, R88 ;  /* 0x000000360834723c */ /* 0x000fe20000041858 */
[----:B------:R-:W-:Y:S01]  /*6b60*/  @P0 CALL.REL.NOINC `(.L_x_0) ;  /* 0x0000001000000944 */ /* 0x000fe20003c00000 */
[----:B------:R-:W-:Y:S06]  /*6b70*/  BRA `(.L_x_1) ;  /* 0xffffb3f000007947 */ /* 0x000fec000383ffff */
.L_x_0:
[----:B------:R-:W-:-:S06]  /*6b80*/  NOP ;  /* 0x0000000000007918 */ /* 0x000fcc0000000000 */
[----:B------:R-:W-:-:S14]  /*6b90*/  NOP ;  /* 0x0000000000007918 */ /* 0x000fdc0000000000 */
[----:B0-----:R-:W0:Y:S01]  /*6ba0*/  S2R R0, SR_TID.X ;  /* 0x0000000000007919 */ /* 0x001e220000002100 */
[----:B------:R-:W-:Y:S01]  /*6bb0*/  FSETP.GEU.AND P2, PT, R146, 1.175494350822287508e-38, PT ;  /* 0x008000009200780b */ /* 0x000fe20003f4e000 */
[----:B------:R-:W-:Y:S01]  /*6bc0*/  IMAD.MOV.U32 R15, RZ, RZ, R54 ;  /* 0x000000ffff0f7224 */ /* 0x000fe200078e0036 */
[C---:B------:R-:W-:Y:S01]  /*6bd0*/  FSETP.GEU.AND P3, PT, R145.reuse, 1.175494350822287508e-38, PT ;  /* 0x008000009100780b */ /* 0x040fe20003f6e000 */
[----:B------:R-:W1:Y:S01]  /*6be0*/  S2R R87, SR_CTAID.X ;  /* 0x0000000000577919 */ /* 0x000e620000002500 */
[----:B------:R-:W-:Y:S01]  /*6bf0*/  FSETP.GT.AND P1, PT, |R145|, 8.50705917302346158658e+37, PT ;  /* 0x7e8000009100780b */ /* 0x000fe20003f24200 */
[----:B------:R-:W-:-:S02]  /*6c00*/  IMAD.MOV.U32 R19, RZ, RZ, R52 ;  /* 0x000000ffff137224 */ /* 0x000fc400078e0034 */
[----:B------:R-:W2:Y:S01]  /*6c10*/  S2R R89, SR_TID.X ;  /* 0x0000000000597919 */ /* 0x000ea20000002100 */
[----:B------:R-:W-:-:S03]  /*6c20*/  IMAD.MOV.U32 R86, RZ, RZ, c[0x0][0x1c8] ;  /* 0x00007200ff567624 */ /* 0x000fc600078e00ff */
[----:B------:R-:W3:Y:S04]  /*6c30*/  S2R R88, SR_CTAID.Y ;  /* 0x0000000000587919 */ /* 0x000ee80000002600 */
[----:B------:R-:W4:Y:S02]  /*6c40*/  S2R R11, SR_TID.X ;  /* 0x00000000000b7919 */ /* 0x000f240000002100 */
[----:B------:R-:W-:Y:S02]  /*6c50*/  @P1 FMUL R55, R55, 0.25 ;  /* 0x3e80000037371820 */ /* 0x000fe40000400000 */
[----:B------:R-:W-:Y:S01]  /*6c60*/  @P1 FMUL R15, R15, 0.25 ;  /* 0x3e8000000f0f1820 */ /* 0x000fe20000400000 */
[----:B------:R-:W5:Y:S01]  /*6c70*/  S2R R43, SR_TID.X ;  /* 0x00000000002b7919 */ /* 0x000f620000002100 */
[----:B------:R-:W-:Y:S01]  /*6c80*/  @P1 FMUL R59, R59, 0.25 ;  /* 0x3e8000003b3b1820 */ /* 0x000fe20000400000 */
[----:B0-----:R-:W-:Y:S01]  /*6c90*/  LOP3.LUT R2, R0, 0x1c, RZ, 0xc0, !PT ;  /* 0x0000001c00027812 */ /* 0x001fe200078ec0ff */
[----:B------:R-:W-:Y:S01]  /*6ca0*/  @P1 FMUL R58, R58, 0.25 ;  /* 0x3e8000003a3a1820 */ /* 0x000fe20000400000 */
[----:B------:R-:W-:Y:S01]  /*6cb0*/  LOP3.LUT R0, R0, 0xe0, RZ, 0xc0, !PT ;  /* 0x000000e000007812 */ /* 0x000fe200078ec0ff */
[----:B------:R-:W-:Y:S01]  /*6cc0*/  @P1 FMUL R67, R67, 0.25 ;  /* 0x3e80000043431820 */ /* 0x000fe20000400000 */
[----:B------:R-:W-:Y:S01]  /*6cd0*/  BAR.SYNC.DEFER_BLOCKING 0x0 ;  /* 0x0000000000007b1d */ /* 0x000fe20000010000 */
[----:B-1----:R-:W-:-:S02]  /*6ce0*/  IMAD.SHL.U32 R87, R87, 0x80, RZ ;  /* 0x0000008057577824 */ /* 0x002fc400078e00ff */
[----:B------:R-:W-:Y:S01]  /*6cf0*/  IMAD R13, R0, 0x2, R2 ;  /* 0x00000002000d7824 */ /* 0x000fe200078e0202 */
[----:B--2---:R-:W-:Y:S01]  /*6d00*/  LOP3.LUT P0, RZ, R89, 0x80, RZ, 0xc0, !PT ;  /* 0x0000008059ff7812 */ /* 0x004fe2000780c0ff */
[----:B------:R-:W-:Y:S01]  /*6d10*/  FMUL R0, R146, 8388608 ;  /* 0x4b00000092007820 */ /* 0x000fe20000400000 */
[--C-:B------:R-:W-:Y:S01]  /*6d20*/  LOP3.LUT R87, R87, 0x7f, R89.reuse, 0xf8, !PT ;  /* 0x0000007f57577812 */ /* 0x100fe200078ef859 */
[----:B------:R-:W-:Y:S02]  /*6d30*/  FMUL R2, R145, 8388608 ;  /* 0x4b00000091027820 */ /* 0x000fe40000400000 */
[C---:B------:R-:W-:Y:S01]  /*6d40*/  IMAD.SHL.U32 R6, R89.reuse, 0x200, RZ ;  /* 0x0000020059067824 */ /* 0x040fe200078e00ff */
[----:B------:R-:W-:Y:S01]  /*6d50*/  FSEL R68, R0, R146, !P2 ;  /* 0x0000009200447208 */ /* 0x000fe20005000000 */
[C---:B------:R-:W-:Y:S01]  /*6d60*/  IMAD.SHL.U32 R8, R89.reuse, 0x8, RZ ;  /* 0x0000000859087824 */ /* 0x040fe200078e00ff */
[----:B------:R-:W-:Y:S01]  /*6d70*/  FSEL R69, R2, R145, !P3 ;  /* 0x0000009102457208 */ /* 0x000fe20005800000 */
[----:B------:R-:W-:Y:S01]  /*6d80*/  IMAD.SHL.U32 R10, R89, 0x4, RZ ;  /* 0x00000004590a7824 */ /* 0x000fe200078e00ff */
[----:B------:R-:W-:Y:S01]  /*6d90*/  IADD3 R0, R68, -0x3f3504f3, RZ ;  /* 0xc0cafb0d44007810 */ /* 0x000fe20007ffe0ff */
[----:B---3--:R-:W-:Y:S01]  /*6da0*/  IMAD R3, R88, c[0x0][0x1c0], RZ ;  /* 0x0000700058037a24 */ /* 0x008fe200078e02ff */
[----:B------:R-:W-:Y:S01]  /*6db0*/  SHF.R.U32.HI R2, RZ, 0x1, R89 ;  /* 0x00000001ff027819 */ /* 0x000fe20000011659 */
[----:B------:R-:W-:Y:S01]  /*6dc0*/  IMAD R4, R87, c[0x0][0x1c4], RZ ;  /* 0x0000710057047a24 */ /* 0x000fe200078e02ff */
[----:B------:R-:W-:Y:S01]  /*6dd0*/  LOP3.LUT R5, R0, 0xff800000, RZ, 0xc0, !PT ;  /* 0xff80000000057812 */ /* 0x000fe200078ec0ff */
[----:B------:R-:W-:Y:S01]  /*6de0*/  @P1 FMUL R66, R66, 0.25 ;  /* 0x3e80000042421820 */ /* 0x000fe20000400000 */
[----:B------:R-:W-:Y:S01]  /*6df0*/  IADD3 R0, R69, -0x3f3504f3, RZ ;  /* 0xc0cafb0d45007810 */ /* 0x000fe20007ffe0ff */
[----:B------:R-:W-:Y:S01]  /*6e00*/  @P1 FMUL R79, R79, 0.25 ;  /* 0x3e8000004f4f1820 */ /* 0x000fe20000400000 */
[----:B------:R-:W-:Y:S01]  /*6e10*/  LOP3.LUT R6, R6, 0x3000, RZ, 0xc0, !PT ;  /* 0x0000300006067812 */ /* 0x000fe200078ec0ff */
[----:B------:R-:W-:Y:S01]  /*6e20*/  @P1 FMUL R78, R78, 0.25 ;  /* 0x3e8000004e4e1820 */ /* 0x000fe20000400000 */
[----:B------:R-:W-:Y:S01]  /*6e30*/  LOP3.LUT R9, R8, 0x38, RZ, 0xc0, !PT ;  /* 0x0000003808097812 */ /* 0x000fe200078ec0ff */
[----:B------:R-:W-:Y:S01]  /*6e40*/  @P1 FMUL R95, R95, 0.25 ;  /* 0x3e8000005f5f1820 */ /* 0x000fe20000400000 */
[----:B------:R-:W-:Y:S01]  /*6e50*/  LOP3.LUT R10, R10, 0x1c0, RZ, 0xc0, !PT ;  /* 0x000001c00a0a7812 */ /* 0x000fe200078ec0ff */
[----:B------:R-:W-:Y:S01]  /*6e60*/  @P1 FMUL R94, R94, 0.25 ;  /* 0x3e8000005e5e1820 */ /* 0x000fe20000400000 */
[----:B------:R-:W-:Y:S01]  /*6e70*/  LOP3.LUT R12, R2, 0x4, RZ, 0xc0, !PT ;  /* 0x00000004020c7812 */ /* 0x000fe200078ec0ff */
[----:B------:R-:W-:Y:S01]  /*6e80*/  IMAD.SHL.U32 R2, R3, 0x2, RZ ;  /* 0x0000000203027824 */ /* 0x000fe200078e00ff */
[----:B----4-:R-:W-:Y:S01]  /*6e90*/  LOP3.LUT R14, R11, 0x3, RZ, 0xc0, !PT ;  /* 0x000000030b0e7812 */ /* 0x010fe200078ec0ff */
[----:B------:R-:W-:Y:S01]  /*6ea0*/  IMAD.SHL.U32 R11, R4, 0x2, RZ ;  /* 0x00000002040b7824 */ /* 0x000fe200078e00ff */
[----:B------:R-:W-:Y:S01]  /*6eb0*/  LOP3.LUT R8, R0, 0xff800000, RZ, 0xc0, !PT ;  /* 0xff80000000087812 */ /* 0x000fe200078ec0ff */
[----:B------:R-:W-:Y:S01]  /*6ec0*/  @P1 FMUL R75, R75, 0.25 ;  /* 0x3e8000004b4b1820 */ /* 0x000fe20000400000 */
[----:B------:R-:W-:Y:S01]  /*6ed0*/  IADD3 R0, R12, R9, R10 ;  /* 0x000000090c007210 */ /* 0x000fe20007ffe00a */
[----:B------:R-:W-:Y:S01]  /*6ee0*/  IMAD R12, R14, 0x20, R6 ;  /* 0x000000200e0c7824 */ /* 0x000fe200078e0206 */
[----:B------:R-:W-:Y:S01]  /*6ef0*/  IADD3 R2, P4, P5, R11, c[0x0][0x178], R2 ;  /* 0x00005e000b027a10 */ /* 0x000fe20007d9e002 */
[----:B------:R-:W-:Y:S01]  /*6f00*/  IMAD.SHL.U32 R6, R89, 0x800, RZ ;  /* 0x0000080059067824 */ /* 0x000fe200078e00ff */
[----:B------:R-:W0:Y:S01]  /*6f10*/  I2F R9, R8 ;  /* 0x0000000800097306 */ /* 0x000e220000201400 */
[----:B------:R-:W-:Y:S01]  /*6f20*/  IMAD.SHL.U32 R11, R13, 0x4, RZ ;  /* 0x000000040d0b7824 */ /* 0x000fe200078e00ff */
[----:B------:R-:W1:Y:S01]  /*6f30*/  S2R R14, SR_TID.X ;  /* 0x00000000000e7919 */ /* 0x000e620000002100 */
[----:B------:R-:W-:Y:S01]  /*6f40*/  IMAD.HI R10, R4, 0x2, RZ ;  /* 0x00000002040a7827 */ /* 0x000fe200078e02ff */
[----:B------:R-:W-:-:S02]  /*6f50*/  LOP3.LUT R13, R6, 0x3000, RZ, 0xc0, !PT ;  /* 0x00003000060d7812 */ /* 0x000fc400078ec0ff */
[----:B------:R-:W-:Y:S01]  /*6f60*/  FSEL R6, RZ, -23, P3 ;  /* 0xc1b80000ff067808 */ /* 0x000fe20001800000 */
[----:B------:R-:W-:Y:S01]  /*6f70*/  @P1 FMUL R74, R74, 0.25 ;  /* 0x3e8000004a4a1820 */ /* 0x000fe20000400000 */
[C---:B------:R-:W-:Y:S01]  /*6f80*/  FSETP.GEU.AND P3, PT, |R145|.reuse, 1.175494350822287508e-38, PT ;  /* 0x008000009100780b */ /* 0x040fe20003f6e200 */
[----:B------:R-:W-:Y:S01]  /*6f90*/  @P1 FMUL R145, R145, 0.25 ;  /* 0x3e80000091911820 */ /* 0x000fe20000400000 */
[----:B------:R-:W-:Y:S01]  /*6fa0*/  FSEL R4, RZ, -23, P2 ;  /* 0xc1b80000ff047808 */ /* 0x000fe20001000000 */
[----:B------:R-:W-:Y:S01]  /*6fb0*/  @P1 FMUL R63, R63, 0.25 ;  /* 0x3e8000003f3f1820 */ /* 0x000fe20000400000 */
[----:B------:R-:W-:Y:S01]  /*6fc0*/  FSETP.GT.AND P2, PT, |R146|, 8.50705917302346158658e+37, PT ;  /* 0x7e8000009200780b */ /* 0x000fe20003f44200 */
[----:B------:R-:W-:Y:S01]  /*6fd0*/  @P1 FMUL R62, R62, 0.25 ;  /* 0x3e8000003e3e1820 */ /* 0x000fe20000400000 */
[----:B------:R-:W-:Y:S01]  /*6fe0*/  LOP3.LUT R52, R12, R11, RZ, 0x3c, !PT ;  /* 0x0000000b0c347212 */ /* 0x000fe200078e3cff */
[----:B------:R-:W-:Y:S01]  /*6ff0*/  @P1 FMUL R107, R107, 0.25 ;  /* 0x3e8000006b6b1820 */ /* 0x000fe20000400000 */
[----:B------:R-:W-:Y:S01]  /*7000*/  I2F R7, R5 ;  /* 0x0000000500077306 */ /* 0x000fe20000201400 */
[----:B0-----:R-:W-:Y:S01]  /*7010*/  FFMA.FTZ R9, R9, 1.1920928955078125e-07, R6 ;  /* 0x3400000009097823 */ /* 0x001fe20000010006 */
[----:B-----5:R-:W-:Y:S01]  /*7020*/  SHF.R.U32.HI R43, RZ, 0x7, R43 ;  /* 0x00000007ff2b7819 */ /* 0x020fe2000001162b */
[----:B------:R-:W-:Y:S01]  /*7030*/  @P1 FMUL R106, R106, 0.25 ;  /* 0x3e8000006a6a1820 */ /* 0x000fe20000400000 */
[----:B------:R-:W-:Y:S01]  /*7040*/  FSETP.GEU.AND P1, PT, |R146|, 1.175494350822287508e-38, PT ;  /* 0x008000009200780b */ /* 0x000fe20003f2e200 */
[----:B------:R-:W-:Y:S01]  /*7050*/  @!P3 FMUL R145, R145, 16777216 ;  /* 0x4b8000009191b820 */ /* 0x000fe20000400000 */
[----:B------:R-:W-:Y:S01]  /*7060*/  SGXT.U32 R43, R43, 0x1 ;  /* 0x000000012b2b781a */ /* 0x000fe20000000000 */
[----:B------:R-:W-:-:S02]  /*7070*/  IMAD.HI R3, R3, 0x2, RZ ;  /* 0x0000000203037827 */ /* 0x000fc400078e02ff */
[----:B------:R-:W0:Y:S01]  /*7080*/  MUFU.RCP R6, R145 ;  /* 0x0000009100067308 */ /* 0x000e220000001000 */
[----:B-1----:R-:W-:Y:S01]  /*7090*/  LOP3.LUT R14, R14, 0xff, RZ, 0xc0, !PT ;  /* 0x000000ff0e0e7812 */ /* 0x002fe200078ec0ff */
[----:B------:R-:W-:Y:S01]  /*70a0*/  @P2 FMUL R146, R146, 0.25 ;  /* 0x3e80000092922820 */ /* 0x000fe20000400000 */
[----:B------:R-:W-:Y:S01]  /*70b0*/  IADD3.X R3, R10, c[0x0][0x17c], R3, P4, P5 ;  /* 0x00005f000a037a10 */ /* 0x000fe200027ea403 */
[----:B------:R-:W-:Y:S02]  /*70c0*/  @!P3 FMUL R55, R55, 16777216 ;  /* 0x4b8000003737b820 */ /* 0x000fe40000400000 */
[----:B------:R-:W-:Y:S02]  /*70d0*/  @!P3 FMUL R15, R15, 16777216 ;  /* 0x4b8000000f0fb820 */ /* 0x000fe40000400000 */
[----:B------:R-:W-:Y:S02]  /*70e0*/  @!P3 FMUL R59, R59, 16777216 ;  /* 0x4b8000003b3bb820 */ /* 0x000fe40000400000 */
[----:B------:R-:W-:-:S02]  /*70f0*/  @!P3 FMUL R58, R58, 16777216 ;  /* 0x4b8000003a3ab820 */ /* 0x000fc40000400000 */
[----:B------:R-:W-:Y:S02]  /*7100*/  @!P3 FMUL R67, R67, 16777216 ;  /* 0x4b8000004343b820 */ /* 0x000fe40000400000 */
[----:B------:R-:W-:Y:S02]  /*7110*/  @!P3 FMUL R66, R66, 16777216 ;  /* 0x4b8000004242b820 */ /* 0x000fe40000400000 */
        /* <DEDUP_REMOVED lines=9> */
[----:B------:R-:W-:Y:S01]  /*71b0*/  @!P3 FMUL R106, R106, 16777216 ;  /* 0x4b8000006a6ab820 */ /* 0x000fe20000400000 */
[----:B------:R-:W-:Y:S01]  /*71c0*/  ISETP.GE.U32.AND P3, PT, R69, 0x7f800000, PT ;  /* 0x7f8000004500780c */ /* 0x000fe20003f66070 */
[----:B------:R-:W-:-:S02]  /*71d0*/  @!P1 FMUL R146, R146, 16777216 ;  /* 0x4b80000092929820 */ /* 0x000fc40000400000 */
[----:B------:R-:W-:Y:S02]  /*71e0*/  IMAD R54, R14, 0x10, R13 ;  /* 0x000000100e367824 */ /* 0x000fe400078e020d */
[C---:B0-----:R-:W-:Y:S02]  /*71f0*/  FMUL R10, R6.reuse, R55 ;  /* 0x00000037060a7220 */ /* 0x041fe40000400000 */
[C---:B------:R-:W-:Y:S02]  /*7200*/  FMUL R11, R6.reuse, R15 ;  /* 0x0000000f060b7220 */ /* 0x040fe40000400000 */
[C---:B------:R-:W-:Y:S02]  /*7210*/  FMUL R13, R6.reuse, R59 ;  /* 0x0000003b060d7220 */ /* 0x040fe40000400000 */
[C---:B------:R-:W-:Y:S02]  /*7220*/  FMUL R14, R6.reuse, R58 ;  /* 0x0000003a060e7220 */ /* 0x040fe40000400000 */
[----:B------:R-:W-:-:S02]  /*7230*/  FMUL R17, R6, R67 ;  /* 0x0000004306117220 */ /* 0x000fc40000400000 */
[C---:B------:R-:W-:Y:S02]  /*7240*/  FMUL R18, R6.reuse, R66 ;  /* 0x0000004206127220 */ /* 0x040fe40000400000 */
[C---:B------:R-:W-:Y:S02]  /*7250*/  FMUL R24, R6.reuse, R79 ;  /* 0x0000004f06187220 */ /* 0x040fe40000400000 */
[C---:B------:R-:W-:Y:S02]  /*7260*/  FMUL R23, R6.reuse, R78 ;  /* 0x0000004e06177220 */ /* 0x040fe40000400000 */
[C---:B------:R-:W-:Y:S02]  /*7270*/  FMUL R25, R6.reuse, R95 ;  /* 0x0000005f06197220 */ /* 0x040fe40000400000 */
[C---:B------:R-:W-:Y:S02]  /*7280*/  FMUL R27, R6.reuse, R94 ;  /* 0x0000005e061b7220 */ /* 0x040fe40000400000 */
[----:B------:R-:W-:-:S02]  /*7290*/  FMUL R30, R6, R75 ;  /* 0x0000004b061e7220 */ /* 0x000fc40000400000 */
[C---:B------:R-:W-:Y:S02]  /*72a0*/  FMUL R32, R6.reuse, R74 ;  /* 0x0000004a06207220 */ /* 0x040fe40000400000 */
[C---:B------:R-:W-:Y:S02]  /*72b0*/  FMUL R33, R6.reuse, R63 ;  /* 0x0000003f06217220 */ /* 0x040fe40000400000 */
[C---:B------:R-:W-:Y:S01]  /*72c0*/  FMUL R35, R6.reuse, R62 ;  /* 0x0000003e06237220 */ /* 0x040fe20000400000 */
[----:B------:R-:W-:Y:S01]  /*72d0*/  F2FP.BF16.PACK_AB R41, R27, R32 ;  /* 0x000000201b29723e */ /* 0x000fe200000010ff */
[C---:B------:R-:W-:Y:S02]  /*72e0*/  FMUL R38, R6.reuse, R107 ;  /* 0x0000006b06267220 */ /* 0x040fe40000400000 */
[----:B------:R-:W-:Y:S02]  /*72f0*/  FMUL R40, R6, R106 ;  /* 0x0000006a06287220 */ /* 0x000fe40000400000 */
[----:B------:R-:W0:Y:S01]  /*7300*/  MUFU.RCP R6, R146 ;  /* 0x0000009200067308 */ /* 0x000e220000001000 */
[----:B------:R-:W-:-:S02]  /*7310*/  @P2 FMUL R19, R19, 0.25 ;  /* 0x3e80000013132820 */ /* 0x000fc40000400000 */
[----:B------:R-:W-:Y:S01]  /*7320*/  @P2 FMUL R65, R65, 0.25 ;  /* 0x3e80000041412820 */ /* 0x000fe20000400000 */
[----:B------:R-:W-:Y:S01]  /*7330*/  F2FP.BF16.PACK_AB R40, R35, R40 ;  /* 0x000000282328723e */ /* 0x000fe200000010ff */
[----:B------:R-:W-:Y:S02]  /*7340*/  @P2 FMUL R77, R77, 0.25 ;  /* 0x3e8000004d4d2820 */ /* 0x000fe40000400000 */
[----:B------:R-:W-:Y:S02]  /*7350*/  @P2 FMUL R53, R53, 0.25 ;  /* 0x3e80000035352820 */ /* 0x000fe40000400000 */
[----:B------:R-:W-:Y:S02]  /*7360*/  @P2 FMUL R57, R57, 0.25 ;  /* 0x3e80000039392820 */ /* 0x000fe40000400000 */
[----:B------:R-:W-:Y:S02]  /*7370*/  @P2 FMUL R56, R56, 0.25 ;  /* 0x3e80000038382820 */ /* 0x000fe40000400000 */
[----:B------:R-:W-:-:S02]  /*7380*/  @P2 FMUL R64, R64, 0.25 ;  /* 0x3e80000040402820 */ /* 0x000fc40000400000 */
[----:B------:R-:W-:Y:S02]  /*7390*/  @P2 FMUL R93, R93, 0.25 ;  /* 0x3e8000005d5d2820 */ /* 0x000fe40000400000 */
[----:B------:R-:W-:Y:S02]  /*73a0*/  @P2 FMUL R92, R92, 0.25 ;  /* 0x3e8000005c5c2820 */ /* 0x000fe40000400000 */
[----:B------:R-:W-:Y:S02]  /*73b0*/  @P2 FMUL R73, R73, 0.25 ;  /* 0x3e80000049492820 */ /* 0x000fe40000400000 */
[----:B------:R-:W-:Y:S02]  /*73c0*/  @P2 FMUL R72, R72, 0.25 ;  /* 0x3e80000048482820 */ /* 0x000fe40000400000 */
[----:B------:R-:W-:Y:S02]  /*73d0*/  @P2 FMUL R61, R61, 0.25 ;  /* 0x3e8000003d3d2820 */ /* 0x000fe40000400000 */
[----:B------:R-:W-:-:S02]  /*73e0*/  @P2 FMUL R60, R60, 0.25 ;  /* 0x3e8000003c3c2820 */ /* 0x000fc40000400000 */
[----:B------:R-:W-:Y:S02]  /*73f0*/  @P2 FMUL R105, R105, 0.25 ;  /* 0x3e80000069692820 */ /* 0x000fe40000400000 */
[----:B------:R-:W-:Y:S02]  /*7400*/  @P2 FMUL R104, R104, 0.25 ;  /* 0x3e80000068682820 */ /* 0x000fe40000400000 */
[----:B------:R-:W-:Y:S02]  /*7410*/  @!P1 FMUL R19, R19, 16777216 ;  /* 0x4b80000013139820 */ /* 0x000fe40000400000 */
[----:B------:R-:W-:Y:S01]  /*7420*/  @P2 FMUL R76, R76, 0.25 ;  /* 0x3e8000004c4c2820 */ /* 0x000fe20000400000 */
[----:B------:R-:W-:Y:S01]  /*7430*/  ISETP.GE.U32.AND P2, PT, R68, 0x7f800000, PT ;  /* 0x7f8000004400780c */ /* 0x000fe20003f46070 */
        /* <DEDUP_REMOVED lines=14> */
[----:B0-----:R-:W-:Y:S02]  /*7520*/  FMUL R12, R6, R19 ;  /* 0x00000013060c7220 */ /* 0x001fe40000400000 */
[----:B------:R-:W-:Y:S01]  /*7530*/  @!P1 FMUL R76, R76, 16777216 ;  /* 0x4b8000004c4c9820 */ /* 0x000fe20000400000 */
[----:B------:R-:W-:Y:S01]  /*7540*/  FSETP.NEU.AND P1, PT, R68, RZ, PT ;  /* 0x000000ff4400720b */ /* 0x000fe20003f2d000 */
[C---:B------:R-:W-:Y:S02]  /*7550*/  FMUL R19, R6.reuse, R65 ;  /* 0x0000004106137220 */ /* 0x040fe40000400000 */
[----:B------:R-:W-:Y:S02]  /*7560*/  FMUL R26, R6, R77 ;  /* 0x0000004d061a7220 */ /* 0x000fe40000400000 */
[----:B------:R-:W-:Y:S02]  /*7570*/  FFMA.FTZ R4, R7, 1.1920928955078125e-07, R4 ;  /* 0x3400000007047823 */ /* 0x000fe40000010004 */
[----:B------:R-:W-:Y:S01]  /*7580*/  IMAD.IADD R5, R68, 0x1, -R5 ;  /* 0x0000000144057824 */ /* 0x000fe200078e0a05 */
[----:B------:R-:W-:Y:S01]  /*7590*/  F2FP.BF16.PACK_AB R50, R19, R26 ;  /* 0x0000001a1332723e */ /* 0x000fe200000010ff */
[----:B------:R-:W-:-:S02]  /*75a0*/  FMUL R7, R6, R53 ;  /* 0x0000003506077220 */ /* 0x000fc40000400000 */
[C---:B------:R-:W-:Y:S02]  /*75b0*/  FMUL R16, R6.reuse, R57 ;  /* 0x0000003906107220 */ /* 0x040fe40000400000 */
[C---:B------:R-:W-:Y:S02]  /*75c0*/  FMUL R15, R6.reuse, R56 ;  /* 0x00000038060f7220 */ /* 0x040fe40000400000 */
[C---:B------:R-:W-:Y:S01]  /*75d0*/  FMUL R21, R6.reuse, R64 ;  /* 0x0000004006157220 */ /* 0x040fe20000400000 */
[----:B------:R-:W-:Y:S01]  /*75e0*/  F2FP.BF16.PACK_AB R51, R7, R16 ;  /* 0x000000100733723e */ /* 0x000fe200000010ff */
[----:B------:R-:W-:Y:S01]  /*75f0*/  FMUL R28, R6, R93 ;  /* 0x0000005d061c7220 */ /* 0x000fe20000400000 */
[----:B------:R-:W-:Y:S01]  /*7600*/  F2FP.BF16.PACK_AB R47, R12, R15 ;  /* 0x0000000f0c2f723e */ /* 0x000fe200000010ff */
[C---:B------:R-:W-:Y:S02]  /*7610*/  FMUL R29, R6.reuse, R92 ;  /* 0x0000005c061d7220 */ /* 0x040fe40000400000 */
[----:B------:R-:W-:-:S02]  /*7620*/  FMUL R36, R6, R61 ;  /* 0x0000003d06247220 */ /* 0x000fc40000400000 */
[C---:B------:R-:W-:Y:S02]  /*7630*/  FMUL R37, R6.reuse, R60 ;  /* 0x0000003c06257220 */ /* 0x040fe40000400000 */
[C---:B------:R-:W-:Y:S02]  /*7640*/  FMUL R42, R6.reuse, R104 ;  /* 0x00000068062a7220 */ /* 0x040fe40000400000 */
[C---:B------:R-:W-:Y:S02]  /*7650*/  FMUL R39, R6.reuse, R105 ;  /* 0x0000006906277220 */ /* 0x040fe40000400000 */
[C---:B------:R-:W-:Y:S01]  /*7660*/  FMUL R34, R6.reuse, R72 ;  /* 0x0000004806227220 */ /* 0x040fe20000400000 */
[----:B------:R-:W-:Y:S01]  /*7670*/  F2FP.BF16.PACK_AB R44, R37, R42 ;  /* 0x0000002a252c723e */ /* 0x000fe200000010ff */
[----:B------:R-:W-:Y:S01]  /*7680*/  FMUL R31, R6, R73 ;  /* 0x00000049061f7220 */ /* 0x000fe20000400000 */
[----:B------:R-:W-:Y:S01]  /*7690*/  F2FP.BF16.PACK_AB R42, R18, R23 ;  /* 0x00000017122a723e */ /* 0x000fe200000010ff */
[----:B------:R-:W-:Y:S01]  /*76a0*/  FMUL R6, R6, R76 ;  /* 0x0000004c06067220 */ /* 0x000fe20000400000 */
[----:B------:R-:W-:Y:S01]  /*76b0*/  F2FP.BF16.PACK_AB R45, R29, R34 ;  /* 0x000000221d2d723e */ /* 0x000fe200000010ff */
[----:B------:R-:W-:Y:S01]  /*76c0*/  IMAD.MOV.U32 R19, RZ, RZ, 0x3dc6b27f ;  /* 0x3dc6b27fff137424 */ /* 0x000fe200078e00ff */
[----:B------:R-:W-:Y:S01]  /*76d0*/  F2FP.BF16.PACK_AB R49, R28, R31 ;  /* 0x0000001f1c31723e */ /* 0x000fe200000010ff */
[----:B------:R-:W-:Y:S01]  /*76e0*/  FADD R5, R5, -1 ;  /* 0xbf80000005057421 */ /* 0x000fe20000000000 */
[----:B------:R-:W-:Y:S01]  /*76f0*/  F2FP.BF16.PACK_AB R46, R21, R6 ;  /* 0x00000006152e723e */ /* 0x000fe200000010ff */
[----:B------:R-:W-:Y:S01]  /*7700*/  IMAD.IADD R8, R69, 0x1, -R8 ;  /* 0x0000000145087824 */ /* 0x000fe200078e0a08 */
[----:B------:R-:W-:Y:S01]  /*7710*/  F2FP.BF16.PACK_AB R31, R10, R13 ;  /* 0x0000000d0a1f723e */ /* 0x000fe200000010ff */
[----:B------:R-:W-:Y:S01]  /*7720*/  FFMA.FTZ R6, R5, R19, -0.16845393180847167969 ;  /* 0xbe2c7f3005067423 */ /* 0x000fe20000010013 */
[----:B------:R-:W-:Y:S01]  /*7730*/  F2FP.BF16.PACK_AB R29, R25, R30 ;  /* 0x0000001e191d723e */ /* 0x000fe200000010ff */
[----:B------:R-:W-:Y:S01]  /*7740*/  FADD R8, R8, -1 ;  /* 0xbf80000008087421 */ /* 0x000fe20000000000 */
[----:B------:R-:W-:Y:S01]  /*7750*/  F2FP.BF16.PACK_AB R48, R36, R39 ;  /* 0x000000272430723e */ /* 0x000fe200000010ff */
[----:B------:R-:W-:Y:S01]  /*7760*/  FFMA.FTZ R6, R5, R6, 0.1716887056827545166 ;  /* 0x3e2fcf2a05067423 */ /* 0x000fe20000010006 */
[----:B------:R-:W-:Y:S01]  /*7770*/  F2FP.BF16.PACK_AB R28, R33, R38 ;  /* 0x00000026211c723e */ /* 0x000fe200000010ff */
[C---:B------:R-:W-:Y:S01]  /*7780*/  FFMA.FTZ R7, R8.reuse, R19, -0.16845393180847167969 ;  /* 0xbe2c7f3008077423 */ /* 0x040fe20000010013 */
[----:B------:R-:W-:Y:S01]  /*7790*/  F2FP.BF16.PACK_AB R30, R17, R24 ;  /* 0x00000018111e723e */ /* 0x000fe200000010ff */
[----:B------:R-:W-:Y:S01]  /*77a0*/  FFMA.FTZ R6, R5, R6, -0.17900948226451873779 ;  /* 0xbe374e4305067423 */ /* 0x000fe20000010006 */
[----:B------:R-:W-:Y:S01]  /*77b0*/  STS.128 [R52], R44 ;  /* 0x0000002c34007388 */ /* 0x000fe20000000c00 */
[----:B------:R-:W-:-:S02]  /*77c0*/  FFMA.FTZ R7, R8, R7, 0.1716887056827545166 ;  /* 0x3e2fcf2a08077423 */ /* 0x000fc40000010007 */
[----:B------:R-:W-:Y:S01]  /*77d0*/  FFMA.FTZ R6, R5, R6, 0.20512372255325317383 ;  /* 0x3e520bf405067423 */ /* 0x000fe20000010006 */
[----:B------:R0:W-:Y:S01]  /*77e0*/  STS.128 [R52+0x800], R48 ;  /* 0x0008003034007388 */ /* 0x0001e20000000c00 */
[----:B------:R-:W-:Y:S01]  /*77f0*/  IMAD R12, R43, c[0x0][0x1c8], RZ ;  /* 0x000072002b0c7a24 */ /* 0x000fe200078e02ff */
[----:B------:R-:W-:Y:S01]  /*7800*/  F2FP.BF16.PACK_AB R43, R11, R14 ;  /* 0x0000000e0b2b723e */ /* 0x000fe200000010ff */
[C---:B------:R-:W-:Y:S01]  /*7810*/  FFMA.FTZ R6, R5.reuse, R6, -0.24046532809734344482 ;  /* 0xbe763c8b05067423 */ /* 0x040fe20000010006 */
[----:B------:R1:W-:Y:S01]  /*7820*/  STS.128 [R52+0x880], R28 ;  /* 0x0008801c34007388 */ /* 0x0003e20000000c00 */
[----:B------:R-:W-:Y:S02]  /*7830*/  FFMA.FTZ R7, R8, R7, -0.17900948226451873779 ;  /* 0xbe374e4308077423 */ /* 0x000fe40000010007 */
[----:B------:R-:W-:Y:S01]  /*7840*/  FFMA.FTZ R6, R5, R6, 0.28857114911079406738 ;  /* 0x3e93bf9905067423 */ /* 0x000fe20000010006 */
[----:B------:R2:W-:Y:S01]  /*7850*/  STS.128 [R52+0x80], R40 ;  /* 0x0000802834007388 */ /* 0x0005e20000000c00 */
[----:B------:R-:W-:-:S02]  /*7860*/  IMAD R15, R86, 0x2, R12 ;  /* 0x00000002560f7824 */ /* 0x000fc400078e020c */
[----:B------:R-:W-:Y:S02]  /*7870*/  FFMA.FTZ R7, R8, R7, 0.20512372255325317383 ;  /* 0x3e520bf408077423 */ /* 0x000fe40000010007 */
[----:B------:R-:W-:Y:S01]  /*7880*/  FFMA.FTZ R6, R5, R6, -0.36067417263984680176 ;  /* 0xbeb8aa4905067423 */ /* 0x000fe20000010006 */
[----:B------:R-:W-:Y:S01]  /*7890*/  BAR.SYNC.DEFER_BLOCKING 0x0 ;  /* 0x0000000000007b1d */ /* 0x000fe20000010000 */
[----:B------:R-:W-:Y:S01]  /*78a0*/  IMAD R11, R86, 0x2, R15 ;  /* 0x00000002560b7824 */ /* 0x000fe200078e020f */
[----:B------:R-:W-:Y:S01]  /*78b0*/  LEA R26, P4, R15, R2, 0x1 ;  /* 0x000000020f1a7211 */ /* 0x000fe200078808ff */
[----:B------:R-:W-:Y:S01]  /*78c0*/  FFMA.FTZ R7, R8, R7, -0.24046532809734344482 ;  /* 0xbe763c8b08077423 */ /* 0x000fe20000010007 */
[----:B0-----:R-:W-:Y:S01]  /*78d0*/  LOP3.LUT R50, R54, 0x20, RZ, 0x3c, !PT ;  /* 0x0000002036327812 */ /* 0x001fe200078e3cff */
[----:B------:R-:W-:Y:S01]  /*78e0*/  FFMA.FTZ R6, R5, R6, 0.48089820146560668945 ;  /* 0x3ef6384a05067423 */ /* 0x000fe20000010006 */
[----:B-1----:R-:W-:Y:S01]  /*78f0*/  LEA R28, P5, R11, R2, 0x1 ;  /* 0x000000020b1c7211 */ /* 0x002fe200078a08ff */
[----:B------:R-:W-:Y:S01]  /*7900*/  IMAD R10, R86, 0x2, R11 ;  /* 0x00000002560a7824 */ /* 0x000fe200078e020b */
[----:B------:R-:W-:Y:S01]  /*7910*/  LEA.HI.X.SX32 R27, R15, R3, 0x1, P4 ;  /* 0x000000030f1b7211 */ /* 0x000fe200020f0eff */
[----:B------:R-:W-:Y:S01]  /*7920*/  FFMA.FTZ R7, R8, R7, 0.28857114911079406738 ;  /* 0x3e93bf9908077423 */ /* 0x000fe20000010007 */
[----:B------:R-:W-:Y:S01]  /*7930*/  LEA.HI.X.SX32 R29, R11, R3, 0x1, P5 ;  /* 0x000000030b1d7211 */ /* 0x000fe200028f0eff */
[----:B------:R-:W-:-:S02]  /*7940*/  FFMA.FTZ R6, R5, R6, -0.72134751081466674805 ;  /* 0xbf38aa3b05067423 */ /* 0x000fc40000010006 */
[----:B------:R-:W-:Y:S02]  /*7950*/  IMAD R13, R86, 0x2, R10 ;  /* 0x00000002560d7824 */ /* 0x000fe400078e020a */
[----:B------:R-:W-:Y:S02]  /*7960*/  FFMA.FTZ R7, R8, R7, -0.36067417263984680176 ;  /* 0xbeb8aa4908077423 */ /* 0x000fe40000010007 */
[C---:B------:R-:W-:Y:S02]  /*7970*/  FMUL R6, R5.reuse, R6 ;  /* 0x0000000605067220 */ /* 0x040fe40000400000 */
[----:B------:R-:W-:Y:S02]  /*7980*/  IMAD R14, R86, 0x2, R13 ;  /* 0x00000002560e7824 */ /* 0x000fe400078e020d */
[----:B------:R-:W-:Y:S02]  /*7990*/  FFMA.FTZ R7, R8, R7, 0.48089820146560668945 ;  /* 0x3ef6384a08077423 */ /* 0x000fe40000010007 */
[----:B------:R-:W-:Y:S01]  /*79a0*/  FMUL R6, R5, R6 ;  /* 0x0000000605067220 */ /* 0x000fe20000400000 */
[----:B------:R-:W-:Y:S01]  /*79b0*/  LEA R34, P4, R14, R2, 0x1 ;  /* 0x000000020e227211 */ /* 0x000fe200078808ff */
[----:B------:R-:W-:-:S02]  /*79c0*/  IMAD R16, R86, 0x2, R14 ;  /* 0x0000000256107824 */ /* 0x000fc400078e020e */
[----:B------:R-:W-:Y:S01]  /*79d0*/  FFMA.FTZ R7, R8, R7, -0.72134751081466674805 ;  /* 0xbf38aa3b08077423 */ /* 0x000fe20000010007 */
[----:B------:R-:W-:Y:S01]  /*79e0*/  LEA.HI.X.SX32 R35, R14, R3, 0x1, P4 ;  /* 0x000000030e237211 */ /* 0x000fe200020f0eff */
[----:B------:R-:W-:Y:S01]  /*79f0*/  FFMA.FTZ R5, R5, 1.4426950216293334961, R6 ;  /* 0x3fb8aa3b05057823 */ /* 0x000fe20000010006 */
[----:B------:R-:W-:Y:S01]  /*7a00*/  LEA R36, P5, R16, R2, 0x1 ;  /* 0x0000000210247211 */ /* 0x000fe200078a08ff */
[----:B------:R-:W-:Y:S02]  /*7a10*/  IMAD R6, R86, 0x2, R16 ;  /* 0x0000000256067824 */ /* 0x000fe400078e0210 */
[----:B------:R-:W-:Y:S01]  /*7a20*/  FMUL R7, R8, R7 ;  /* 0x0000000708077220 */ /* 0x000fe20000400000 */
[----:B------:R-:W-:Y:S01]  /*7a30*/  LEA.HI.X.SX32 R37, R16, R3, 0x1, P5 ;  /* 0x0000000310257211 */ /* 0x000fe200028f0eff */
[----:B------:R-:W-:Y:S01]  /*7a40*/  FADD R21, R4, R5 ;  /* 0x0000000504157221 */ /* 0x000fe20000000000 */
[----:B------:R-:W0:Y:S01]  /*7a50*/  LDS.128 R16, [R54] ;  /* 0x0000000036107984 */ /* 0x000e220000000c00 */
[----:B------:R-:W-:-:S02]  /*7a60*/  IMAD R4, R86, 0x2, R6 ;  /* 0x0000000256047824 */ /* 0x000fc400078e0206 */
[----:B------:R-:W-:Y:S02]  /*7a70*/  FMUL R7, R8, R7 ;  /* 0x0000000708077220 */ /* 0x000fe40000400000 */
[----:B--2---:R-:W-:Y:S01]  /*7a80*/  IMAD R43, R86, 0x2, R4 ;  /* 0x00000002562b7824 */ /* 0x004fe200078e0204 */
[----:B------:R-:W-:Y:S01]  /*7a90*/  LEA R40, P4, R4, R2, 0x1 ;  /* 0x0000000204287211 */ /* 0x000fe200078808ff */
[----:B------:R-:W-:Y:S02]  /*7aa0*/  FFMA.FTZ R8, R8, 1.4426950216293334961, R7 ;  /* 0x3fb8aa3b08087823 */ /* 0x000fe40000010007 */
[----:B------:R-:W-:Y:S01]  /*7ab0*/  IMAD R45, R86, 0x2, R43 ;  /* 0x00000002562d7824 */ /* 0x000fe200078e022b */
[----:B------:R-:W-:Y:S01]  /*7ac0*/  LEA.HI.X.SX32 R41, R4, R3, 0x1, P4 ;  /* 0x0000000304297211 */ /* 0x000fe200020f0eff */
[----:B------:R-:W-:Y:S02]  /*7ad0*/  FADD R23, R9, R8 ;  /* 0x0000000809177221 */ /* 0x000fe40000000000 */
[----:B------:R-:W-:-:S02]  /*7ae0*/  @P3 IMAD.MOV.U32 R8, RZ, RZ, 0x7f800000 ;  /* 0x7f800000ff083424 */ /* 0x000fc400078e00ff */
[----:B------:R-:W-:Y:S02]  /*7af0*/  IMAD R47, R86, 0x2, R45 ;  /* 0x00000002562f7824 */ /* 0x000fe400078e022d */
[----:B------:R-:W-:Y:S01]  /*7b00*/  @P3 FFMA.FTZ R23, R69, R8, +INF ;  /* 0x7f80000045173423 */ /* 0x000fe20000010008 */
[-C--:B------:R-:W-:Y:S01]  /*7b10*/  LEA R24, P3, R12, R2.reuse, 0x1 ;  /* 0x000000020c187211 */ /* 0x080fe200078608ff */
[----:B------:R-:W-:Y:S01]  /*7b20*/  IMAD R49, R86, 0x2, R47 ;  /* 0x0000000256317824 */ /* 0x000fe200078e022f */
[----:B------:R-:W-:Y:S01]  /*7b30*/  LOP3.LUT R8, R54, 0x40, RZ, 0x3c, !PT ;  /* 0x0000004036087812 */ /* 0x000fe200078e3cff */
[----:B------:R-:W-:Y:S01]  /*7b40*/  @P2 IMAD.MOV.U32 R5, RZ, RZ, 0x7f800000 ;  /* 0x7f800000ff052424 */ /* 0x000fe200078e00ff */
[----:B------:R-:W-:Y:S01]  /*7b50*/  LEA.HI.X.SX32 R25, R12, R3, 0x1, P3 ;  /* 0x000000030c197211 */ /* 0x000fe200018f0eff */
[----:B------:R-:W-:Y:S01]  /*7b60*/  IMAD R51, R86, 0x2, R49 ;  /* 0x0000000256337824 */ /* 0x000fe200078e0231 */
[-C--:B------:R-:W-:Y:S01]  /*7b70*/  LEA R30, P3, R10, R2.reuse, 0x1 ;  /* 0x000000020a1e7211 */ /* 0x080fe200078608ff */
[----:B------:R-:W-:Y:S01]  /*7b80*/  @P2 FFMA.FTZ R21, R68, R5, +INF ;  /* 0x7f80000044152423 */ /* 0x000fe20000010005 */
[----:B------:R-:W-:Y:S01]  /*7b90*/  LOP3.LUT R5, R54, 0x60, RZ, 0x3c, !PT ;  /* 0x0000006036057812 */ /* 0x000fe200078e3cff */
[----:B------:R-:W-:Y:S01]  /*7ba0*/  IMAD R53, R86, 0x2, R51 ;  /* 0x0000000256357824 */ /* 0x000fe200078e0233 */
[----:B------:R-:W-:Y:S01]  /*7bb0*/  LEA.HI.X.SX32 R31, R10, R3, 0x1, P3 ;  /* 0x000000030a1f7211 */ /* 0x000fe200018f0eff */
[----:B------:R-:W-:Y:S01]  /*7bc0*/  IMAD.SHL.U32 R89, R89, 0x2, RZ ;  /* 0x0000000259597824 */ /* 0x000fe200078e00ff */
[----:B------:R-:W-:Y:S01]  /*7bd0*/  LEA R32, P3, R13, R2, 0x1 ;  /* 0x000000020d207211 */ /* 0x000fe200078608ff */
[----:B------:R-:W-:Y:S01]  /*7be0*/  IMAD R55, R86, 0x2, R53 ;  /* 0x0000000256377824 */ /* 0x000fe200078e0235 */
[----:B------:R-:W-:Y:S01]  /*7bf0*/  LDS.128 R8, [R8] ;  /* 0x0000000008087984 */ /* 0x000fe20000000c00 */
[----:B------:R-:W-:-:S02]  /*7c00*/  FSETP.NEU.AND P2, PT, R69, RZ, PT ;  /* 0x000000ff4500720b */ /* 0x000fc40003f4d000 */
[-C--:B------:R-:W-:Y:S01]  /*7c10*/  LEA.HI.X.SX32 R33, R13, R3.reuse, 0x1, P3 ;  /* 0x000000030d217211 */ /* 0x080fe200018f0eff */
[----:B------:R-:W-:Y:S01]  /*7c20*/  IMAD R57, R86, 0x2, R55 ;  /* 0x0000000256397824 */ /* 0x000fe200078e0237 */
[-C--:B------:R-:W-:Y:S01]  /*7c30*/  LEA R38, P3, R6, R2.reuse, 0x1 ;  /* 0x0000000206267211 */ /* 0x080fe200078608ff */
[----:B------:R1:W2:Y:S01]  /*7c40*/  LDS.128 R12, [R50] ;  /* 0x00000000320c7984 */ /* 0x0002a20000000c00 */
[-C--:B------:R-:W-:Y:S01]  /*7c50*/  LEA R46, P4, R47, R2.reuse, 0x1 ;  /* 0x000000022f2e7211 */ /* 0x080fe200078808ff */
[----:B------:R-:W-:Y:S01]  /*7c60*/  IMAD R59, R86, 0x2, R57 ;  /* 0x00000002563b7824 */ /* 0x000fe200078e0239 */
[-C--:B------:R-:W-:Y:S01]  /*7c70*/  LEA.HI.X.SX32 R39, R6, R3.reuse, 0x1, P3 ;  /* 0x0000000306277211 */ /* 0x080fe200018f0eff */
[----:B0-----:R0:W-:Y:S01]  /*7c80*/  STG.E.U16 [R24.64], R16 ;  /* 0x0000001018007986 */ /* 0x0011e2000c101506 */
[-C--:B------:R-:W-:Y:S01]  /*7c90*/  LEA R42, P3, R43, R2.reuse, 0x1 ;  /* 0x000000022b2a7211 */ /* 0x080fe200078608ff */
[C---:B------:R-:W-:Y:S01]  /*7ca0*/  IMAD R61, R86.reuse, 0x2, R59 ;  /* 0x00000002563d7824 */ /* 0x040fe200078e023b */
[-C--:B------:R-:W-:Y:S01]  /*7cb0*/  LEA R48, P5, R49, R2.reuse, 0x1 ;  /* 0x0000000231307211 */ /* 0x080fe200078a08ff */
[----:B------:R-:W3:Y:S01]  /*7cc0*/  LDS.128 R4, [R5] ;  /* 0x0000000005047984 */ /* 0x000ee20000000c00 */
[----:B------:R-:W-:Y:S01]  /*7cd0*/  LEA.HI.X.SX32 R43, R43, R3, 0x1, P3 ;  /* 0x000000032b2b7211 */ /* 0x000fe200018f0eff */
[----:B------:R-:W-:Y:S01]  /*7ce0*/  IMAD R63, R86, 0x2, R61 ;  /* 0x00000002563f7824 */ /* 0x000fe200078e023d */
[----:B------:R-:W-:-:S02]  /*7cf0*/  LEA R44, P3, R45, R2, 0x1 ;  /* 0x000000022d2c7211 */ /* 0x000fc400078608ff */
[-C--:B------:R-:W-:Y:S01]  /*7d00*/  LEA.HI.X.SX32 R47, R47, R3.reuse, 0x1, P4 ;  /* 0x000000032f2f7211 */ /* 0x080fe200020f0eff */
[C---:B------:R-:W-:Y:S01]  /*7d10*/  IMAD R65, R86.reuse, 0x2, R63 ;  /* 0x0000000256417824 */ /* 0x040fe200078e023f */
[-C--:B------:R-:W-:Y:S02]  /*7d20*/  LEA.HI.X.SX32 R45, R45, R3.reuse, 0x1, P3 ;  /* 0x000000032d2d7211 */ /* 0x080fe400018f0eff */
[-C--:B-1----:R-:W-:Y:S01]  /*7d30*/  LEA R50, P3, R51, R2.reuse, 0x1 ;  /* 0x0000000233327211 */ /* 0x082fe200078608ff */
[C---:B------:R-:W-:Y:S01]  /*7d40*/  IMAD R67, R86.reuse, 0x2, R65 ;  /* 0x0000000256437824 */ /* 0x040fe200078e0241 */
[----:B------:R-:W-:Y:S02]  /*7d50*/  LEA.HI.X.SX32 R49, R49, R3, 0x1, P5 ;  /* 0x0000000331317211 */ /* 0x000fe400028f0eff */
[-C--:B------:R-:W-:Y:S01]  /*7d60*/  LEA R52, P4, R53, R2.reuse, 0x1 ;  /* 0x0000000235347211 */ /* 0x080fe200078808ff */
[----:B------:R-:W-:Y:S01]  /*7d70*/  IMAD R69, R86, 0x2, R67 ;  /* 0x0000000256457824 */ /* 0x000fe200078e0243 */
[----:B------:R-:W-:-:S02]  /*7d80*/  LEA R54, P5, R55, R2, 0x1 ;  /* 0x0000000237367211 */ /* 0x000fc400078a08ff */
[-C--:B------:R-:W-:Y:S01]  /*7d90*/  LEA.HI.X.SX32 R51, R51, R3.reuse, 0x1, P3 ;  /* 0x0000000333337211 */ /* 0x080fe200018f0eff */
[C---:B------:R-:W-:Y:S01]  /*7da0*/  IMAD R71, R86.reuse, 0x2, R69 ;  /* 0x0000000256477824 */ /* 0x040fe200078e0245 */
[-C--:B------:R-:W-:Y:S02]  /*7db0*/  LEA.HI.X.SX32 R53, R53, R3.reuse, 0x1, P4 ;  /* 0x0000000335357211 */ /* 0x080fe400020f0eff */
[-C--:B------:R-:W-:Y:S01]  /*7dc0*/  LEA R56, P3, R57, R2.reuse, 0x1 ;  /* 0x0000000239387211 */ /* 0x080fe200078608ff */
[----:B------:R-:W-:Y:S01]  /*7dd0*/  IMAD R73, R86, 0x2, R71 ;  /* 0x0000000256497824 */ /* 0x000fe200078e0247 */
[----:B0-----:R-:W-:Y:S02]  /*7de0*/  PRMT R25, R16, 0x7632, R25 ;  /* 0x0000763210197816 */ /* 0x001fe40000000019 */
[----:B------:R-:W-:Y:S01]  /*7df0*/  LEA.HI.X.SX32 R55, R55, R3, 0x1, P5 ;  /* 0x0000000337377211 */ /* 0x000fe200028f0eff */
[----:B------:R-:W-:Y:S01]  /*7e00*/  IMAD R75, R86, 0x2, R73 ;  /* 0x00000002564b7824 */ /* 0x000fe200078e0249 */
[----:B------:R-:W-:-:S02]  /*7e10*/  LEA R58, P4, R59, R2, 0x1 ;  /* 0x000000023b3a7211 */ /* 0x000fc400078808ff */
[-C--:B------:R-:W-:Y:S01]  /*7e20*/  LEA R60, P5, R61, R2.reuse, 0x1 ;  /* 0x000000023d3c7211 */ /* 0x080fe200078a08ff */
[C---:B------:R-:W-:Y:S01]  /*7e30*/  IMAD R77, R86.reuse, 0x2, R75 ;  /* 0x00000002564d7824 */ /* 0x040fe200078e024b */
[-C--:B------:R-:W-:Y:S01]  /*7e40*/  LEA.HI.X.SX32 R57, R57, R3.reuse, 0x1, P3 ;  /* 0x0000000339397211 */ /* 0x080fe200018f0eff */
[----:B--2---:R0:W-:Y:S01]  /*7e50*/  STG.E.U16 [R26.64], R12 ;  /* 0x0000000c1a007986 */ /* 0x0041e2000c101506 */
[-C--:B------:R-:W-:Y:S01]  /*7e60*/  LEA.HI.X.SX32 R59, R59, R3.reuse, 0x1, P4 ;  /* 0x000000033b3b7211 */ /* 0x080fe200020f0eff */
[C---:B------:R-:W-:Y:S01]  /*7e70*/  IMAD R79, R86.reuse, 0x2, R77 ;  /* 0x00000002564f7824 */ /* 0x040fe200078e024d */
[-C--:B------:R-:W-:Y:S01]  /*7e80*/  LEA R62, P3, R63, R2.reuse, 0x1 ;  /* 0x000000023f3e7211 */ /* 0x080fe200078608ff */
[----:B------:R1:W-:Y:S01]  /*7e90*/  STG.E.U16 [R28.64], R8 ;  /* 0x000000081c007986 */ /* 0x0003e2000c101506 */
[-C--:B------:R-:W-:Y:S01]  /*7ea0*/  LEA.HI.X.SX32 R61, R61, R3.reuse, 0x1, P5 ;  /* 0x000000033d3d7211 */ /* 0x080fe200028f0eff */
[C---:B------:R-:W-:Y:S01]  /*7eb0*/  IMAD R81, R86.reuse, 0x2, R79 ;  /* 0x0000000256517824 */ /* 0x040fe200078e024f */
[-C--:B------:R-:W-:Y:S01]  /*7ec0*/  LEA R64, P4, R65, R2.reuse, 0x1 ;  /* 0x0000000241407211 */ /* 0x080fe200078808ff */
[----:B---3--:R2:W-:Y:S01]  /*7ed0*/  STG.E.U16 [R30.64], R4 ;  /* 0x000000041e007986 */ /* 0x0085e2000c101506 */
[----:B------:R-:W-:Y:S01]  /*7ee0*/  LEA R66, P5, R67, R2, 0x1 ;  /* 0x0000000243427211 */ /* 0x000fe200078a08ff */
[----:B------:R-:W-:Y:S01]  /*7ef0*/  IMAD R83, R86, 0x2, R81 ;  /* 0x0000000256537824 */ /* 0x000fe200078e0251 */
[----:B------:R-:W-:Y:S01]  /*7f00*/  PRMT R24, R17, 0x7632, R24 ;  /* 0x0000763211187816 */ /* 0x000fe20000000018 */
[----:B------:R3:W-:Y:S01]  /*7f10*/  STG.E.U16 [R32.64], R25 ;  /* 0x0000001920007986 */ /* 0x0007e2000c101506 */
[----:B0-----:R-:W-:Y:S01]  /*7f20*/  PRMT R27, R12, 0x7632, R27 ;  /* 0x000076320c1b7816 */ /* 0x001fe2000000001b */
[----:B------:R-:W-:Y:S01]  /*7f30*/  IMAD R85, R86, 0x2, R83 ;  /* 0x0000000256557824 */ /* 0x000fe200078e0253 */
[----:B------:R-:W-:-:S02]  /*7f40*/  LEA.HI.X.SX32 R63, R63, R3, 0x1, P3 ;  /* 0x000000033f3f7211 */ /* 0x000fc400018f0eff */
[----:B-1----:R-:W-:Y:S01]  /*7f50*/  PRMT R29, R8, 0x7632, R29 ;  /* 0x00007632081d7816 */ /* 0x002fe2000000001d */
[----:B------:R0:W-:Y:S01]  /*7f60*/  STG.E.U16 [R34.64], R27 ;  /* 0x0000001b22007986 */ /* 0x0001e2000c101506 */
[----:B------:R-:W-:Y:S01]  /*7f70*/  LEA.HI.X.SX32 R65, R65, R3, 0x1, P4 ;  /* 0x0000000341417211 */ /* 0x000fe200020f0eff */
[----:B------:R-:W-:Y:S01]  /*7f80*/  IMAD R86, R86, 0x2, R85 ;  /* 0x0000000256567824 */ /* 0x000fe200078e0255 */
[----:B--2---:R-:W-:Y:S01]  /*7f90*/  PRMT R31, R4, 0x7632, R31 ;  /* 0x00007632041f7816 */ /* 0x004fe2000000001f */
[----:B------:R-:W-:Y:S01]  /*7fa0*/  STG.E.U16 [R36.64], R29 ;  /* 0x0000001d24007986 */ /* 0x000fe2000c101506 */
[----:B------:R-:W-:Y:S02]  /*7fb0*/  LEA R68, P3, R69, R2, 0x1 ;  /* 0x0000000245447211 */ /* 0x000fe400078608ff */
[----:B---3--:R-:W-:Y:S01]  /*7fc0*/  PRMT R25, R13, 0x7632, R25 ;  /* 0x000076320d197816 */ /* 0x008fe20000000019 */
[----:B------:R-:W-:Y:S01]  /*7fd0*/  STG.E.U16 [R38.64], R31 ;  /* 0x0000001f26007986 */ /* 0x000fe2000c101506 */
[----:B------:R-:W-:-:S02]  /*7fe0*/  PRMT R26, R9, 0x7632, R26 ;  /* 0x00007632091a7816 */ /* 0x000fc4000000001a */
[-C--:B------:R-:W-:Y:S01]  /*7ff0*/  LEA.HI.X.SX32 R67, R67, R3.reuse, 0x1, P5 ;  /* 0x0000000343437211 */ /* 0x080fe200028f0eff */
[----:B------:R1:W-:Y:S01]  /*8000*/  STG.E.U16 [R40.64], R17 ;  /* 0x0000001128007986 */ /* 0x0003e2000c101506 */
[-C--:B------:R-:W-:Y:S02]  /*8010*/  LEA R70, P4, R71, R2.reuse, 0x1 ;  /* 0x0000000247467211 */ /* 0x080fe400078808ff */
[----:B0-----:R-:W-:Y:S01]  /*8020*/  PRMT R27, R5, 0x7632, R27 ;  /* 0x00007632051b7816 */ /* 0x001fe2000000001b */
[----:B------:R0:W-:Y:S01]  /*8030*/  STG.E.U16 [R42.64], R13 ;  /* 0x0000000d2a007986 */ /* 0x0001e2000c101506 */
[----:B------:R-:W-:Y:S02]  /*8040*/  LEA R72, P5, R73, R2, 0x1 ;  /* 0x0000000249487211 */ /* 0x000fe400078a08ff */
[-C--:B------:R-:W-:Y:S01]  /*8050*/  LEA.HI.X.SX32 R69, R69, R3.reuse, 0x1, P3 ;  /* 0x0000000345457211 */ /* 0x080fe200018f0eff */
[----:B------:R-:W-:Y:S01]  /*8060*/  STG.E.U16 [R44.64], R9 ;  /* 0x000000092c007986 */ /* 0x000fe2000c101506 */
[----:B------:R-:W-:-:S02]  /*8070*/  LEA.HI.X.SX32 R71, R71, R3, 0x1, P4 ;  /* 0x0000000347477211 */ /* 0x000fc400020f0eff */
[-C--:B------:R-:W-:Y:S01]  /*8080*/  LEA R74, P3, R75, R2.reuse, 0x1 ;  /* 0x000000024b4a7211 */ /* 0x080fe200078608ff */
[----:B------:R2:W-:Y:S01]  /*8090*/  STG.E.U16 [R46.64], R5 ;  /* 0x000000052e007986 */ /* 0x0005e2000c101506 */
[----:B------:R-:W-:Y:S02]  /*80a0*/  LEA.HI.X.SX32 R73, R73, R3, 0x1, P5 ;  /* 0x0000000349497211 */ /* 0x000fe400028f0eff */
[-C--:B------:R-:W-:Y:S01]  /*80b0*/  LEA R76, P4, R77, R2.reuse, 0x1 ;  /* 0x000000024d4c7211 */ /* 0x080fe200078808ff */
[----:B------:R3:W-:Y:S01]  /*80c0*/  STG.E.U16 [R48.64], R24 ;  /* 0x0000001830007986 */ /* 0x0007e2000c101506 */
[----:B------:R-:W-:Y:S02]  /*80d0*/  PRMT R32, R18, 0x7632, R32 ;  /* 0x0000763212207816 */ /* 0x000fe40000000020 */
[----:B------:R-:W-:Y:S01]  /*80e0*/  LEA R78, P5, R79, R2, 0x1 ;  /* 0x000000024f4e7211 */ /* 0x000fe200078a08ff */
[----:B------:R3:W-:Y:S01]  /*80f0*/  STG.E.U16 [R50.64], R25 ;  /* 0x0000001932007986 */ /* 0x0007e2000c101506 */
[----:B------:R-:W-:-:S02]  /*8100*/  PRMT R33, R14, 0x7632, R33 ;  /* 0x000076320e217816 */ /* 0x000fc40000000021 */
[----:B------:R-:W-:Y:S01]  /*8110*/  PRMT R34, R10, 0x7632, R34 ;  /* 0x000076320a227816 */ /* 0x000fe20000000022 */
[----:B------:R3:W-:Y:S01]  /*8120*/  STG.E.U16 [R52.64], R26 ;  /* 0x0000001a34007986 */ /* 0x0007e2000c101506 */
[-C--:B------:R-:W-:Y:S02]  /*8130*/  LEA.HI.X.SX32 R75, R75, R3.reuse, 0x1, P3 ;  /* 0x000000034b4b7211 */ /* 0x080fe400018f0eff */
[----:B------:R-:W-:Y:S01]  /*8140*/  PRMT R35, R6, 0x7632, R35 ;  /* 0x0000763206237816 */ /* 0x000fe20000000023 */
[----:B------:R3:W-:Y:S01]  /*8150*/  STG.E.U16 [R54.64], R27 ;  /* 0x0000001b36007986 */ /* 0x0007e2000c101506 */
[-C--:B------:R-:W-:Y:S02]  /*8160*/  LEA.HI.X.SX32 R77, R77, R3.reuse, 0x1, P4 ;  /* 0x000000034d4d7211 */ /* 0x080fe400020f0eff */
[----:B------:R-:W-:Y:S01]  /*8170*/  LEA R80, P3, R81, R2, 0x1 ;  /* 0x0000000251507211 */ /* 0x000fe200078608ff */
[----:B------:R3:W-:Y:S01]  /*8180*/  STG.E.U16 [R56.64], R18 ;  /* 0x0000001238007986 */ /* 0x0007e2000c101506 */
[----:B------:R-:W-:-:S02]  /*8190*/  LEA.HI.X.SX32 R79, R79, R3, 0x1, P5 ;  /* 0x000000034f4f7211 */ /* 0x000fc400028f0eff */
[-C--:B------:R-:W-:Y:S01]  /*81a0*/  LEA R82, P4, R83, R2.reuse, 0x1 ;  /* 0x0000000253527211 */ /* 0x080fe200078808ff */
[----:B------:R3:W-:Y:S01]  /*81b0*/  STG.E.U16 [R58.64], R14 ;  /* 0x0000000e3a007986 */ /* 0x0007e2000c101506 */
[-C--:B------:R-:W-:Y:S02]  /*81c0*/  LEA R84, P5, R85, R2.reuse, 0x1 ;  /* 0x0000000255547211 */ /* 0x080fe400078a08ff */
[----:B------:R-:W-:Y:S01]  /*81d0*/  LEA R2, P6, R86, R2, 0x1 ;  /* 0x0000000256027211 */ /* 0x000fe200078c08ff */
[----:B------:R3:W-:Y:S01]  /*81e0*/  STG.E.U16 [R60.64], R10 ;  /* 0x0000000a3c007986 */ /* 0x0007e2000c101506 */
[-C--:B------:R-:W-:Y:S02]  /*81f0*/  LEA.HI.X.SX32 R81, R81, R3.reuse, 0x1, P3 ;  /* 0x0000000351517211 */ /* 0x080fe400018f0eff */
[----:B-1----:R-:W-:Y:S01]  /*8200*/  PRMT R40, R19, 0x7632, R40 ;  /* 0x0000763213287816 */ /* 0x002fe20000000028 */
[----:B------:R3:W-:Y:S01]  /*8210*/  STG.E.U16 [R62.64], R6 ;  /* 0x000000063e007986 */ /* 0x0007e2000c101506 */
[----:B------:R-:W-:-:S02]  /*8220*/  LEA.HI.X.SX32 R83, R83, R3, 0x1, P4 ;  /* 0x0000000353537211 */ /* 0x000fc400020f0eff */
[----:B------:R-:W-:Y:S01]  /*8230*/  PRMT R41, R15, 0x7632, R41 ;  /* 0x000076320f297816 */ /* 0x000fe20000000029 */
[----:B------:R3:W-:Y:S01]  /*8240*/  STG.E.U16 [R64.64], R32 ;  /* 0x0000002040007986 */ /* 0x0007e2000c101506 */
[-C--:B------:R-:W-:Y:S02]  /*8250*/  LEA.HI.X.SX32 R85, R85, R3.reuse, 0x1, P5 ;  /* 0x0000000355557211 */ /* 0x080fe400028f0eff */
[----:B0-----:R-:W-:Y:S01]  /*8260*/  PRMT R42, R11, 0x7632, R42 ;  /* 0x000076320b2a7816 */ /* 0x001fe2000000002a */
[----:B------:R3:W-:Y:S01]  /*8270*/  STG.E.U16 [R66.64], R33 ;  /* 0x0000002142007986 */ /* 0x0007e2000c101506 */
[----:B------:R-:W-:Y:S02]  /*8280*/  LEA.HI.X.SX32 R3, R86, R3, 0x1, P6 ;  /* 0x0000000356037211 */ /* 0x000fe400030f0eff */
[----:B--2---:R-:W-:Y:S01]  /*8290*/  PRMT R5, R7, 0x7632, R5 ;  /* 0x0000763207057816 */ /* 0x004fe20000000005 */
[----:B------:R3:W-:Y:S01]  /*82a0*/  STG.E.U16 [R68.64], R34 ;  /* 0x0000002244007986 */ /* 0x0007e2000c101506 */
[----:B------:R-:W-:-:S02]  /*82b0*/  FSEL R21, R21, -INF , P1 ;  /* 0xff80000015157808 */ /* 0x000fc40000800000 */
[----:B------:R-:W-:Y:S01]  /*82c0*/  FSEL R23, R23, -INF , P2 ;  /* 0xff80000017177808 */ /* 0x000fe20001000000 */
[----:B------:R3:W-:Y:S01]  /*82d0*/  STG.E.U16 [R70.64], R35 ;  /* 0x0000002346007986 */ /* 0x0007e2000c101506 */
[----:B------:R-:W-:Y:S01]  /*82e0*/  LOP3.LUT R4, R89, 0x1f8, RZ, 0xc0, !PT ;  /* 0x000001f859047812 */ /* 0x000fe200078ec0ff */
[----:B------:R-:W-:Y:S02]  /*82f0*/  FFMA R20, R21, 0.69314718246459960938, R20 ;  /* 0x3f31721815147823 */ /* 0x000fe40000000014 */
[----:B------:R3:W-:Y:S01]  /*8300*/  STG.E.U16 [R72.64], R19 ;  /* 0x0000001348007986 */ /* 0x0007e2000c101506 */
[----:B------:R-:W-:-:S03]  /*8310*/  FFMA R21, R23, 0.69314718246459960938, R22 ;  /* 0x3f31721817157823 */ /* 0x000fc60000000016 */
[----:B------:R3:W-:Y:S04]  /*8320*/  STG.E.U16 [R74.64], R15 ;  /* 0x0000000f4a007986 */ /* 0x0007e8000c101506 */
[----:B------:R3:W-:Y:S04]  /*8330*/  STG.E.U16 [R76.64], R11 ;  /* 0x0000000b4c007986 */ /* 0x0007e8000c101506 */
[----:B------:R3:W-:Y:S04]  /*8340*/  STG.E.U16 [R78.64], R7 ;  /* 0x000000074e007986 */ /* 0x0007e8000c101506 */
[----:B------:R3:W-:Y:S04]  /*8350*/  STG.E.U16 [R80.64], R40 ;  /* 0x0000002850007986 */ /* 0x0007e8000c101506 */
[----:B------:R3:W-:Y:S04]  /*8360*/  STG.E.U16 [R82.64], R41 ;  /* 0x0000002952007986 */ /* 0x0007e8000c101506 */
[----:B------:R3:W-:Y:S04]  /*8370*/  STG.E.U16 [R84.64], R42 ;  /* 0x0000002a54007986 */ /* 0x0007e8000c101506 */
[----:B------:R3:W-:Y:S04]  /*8380*/  STG.E.U16 [R2.64], R5 ;  /* 0x0000000502007986 */ /* 0x0007e8000c101506 */
[----:B------:R-:W-:Y:S06]  /*8390*/  BAR.SYNC.DEFER_BLOCKING 0x0 ;  /* 0x0000000000007b1d */ /* 0x000fec0000010000 */
[----:B------:R3:W-:Y:S04]  /*83a0*/  STS.64 [R4], R20 ;  /* 0x0000001404007388 */ /* 0x0007e80000000a00 */
[----:B------:R-:W-:Y:S06]  /*83b0*/  BAR.SYNC.DEFER_BLOCKING 0x0 ;  /* 0x0000000000007b1d */ /* 0x000fec0000010000 */
[----:B------:R-:W-:Y:S05]  /*83c0*/  @P0 EXIT ;  /* 0x000000000000094d */ /* 0x000fea0003800000 */
[----:B---3--:R-:W0:Y:S01]  /*83d0*/  LDS R7, [R0] ;  /* 0x0000000000077984 */ /* 0x008e220000000800 */
[----:B------:R-:W-:-:S02]  /*83e0*/  IMAD R2, R88, c[0x0][0x1cc], RZ ;  /* 0x0000730058027a24 */ /* 0x000fc400078e02ff */
[C---:B------:R-:W-:Y:S02]  /*83f0*/  IMAD.SHL.U32 R6, R87.reuse, 0x4, RZ ;  /* 0x0000000457067824 */ /* 0x040fe400078e00ff */
[----:B------:R-:W-:Y:S02]  /*8400*/  IMAD.SHL.U32 R3, R2, 0x4, RZ ;  /* 0x0000000402037824 */ /* 0x000fe400078e00ff */
[----:B------:R-:W-:-:S04]  /*8410*/  IMAD.HI R5, R87, 0x4, RZ ;  /* 0x0000000457057827 */ /* 0x000fc800078e02ff */
[----:B------:R-:W-:Y:S01]  /*8420*/  IMAD.HI R4, R2, 0x4, RZ ;  /* 0x0000000402047827 */ /* 0x000fe200078e02ff */
[----:B------:R-:W-:-:S04]  /*8430*/  IADD3 R2, P0, P1, R6, c[0x0][0x180], R3 ;  /* 0x0000600006027a10 */ /* 0x000fc8000791e003 */
[----:B------:R-:W-:-:S05]  /*8440*/  IADD3.X R3, R5, c[0x0][0x184], R4, P0, P1 ;  /* 0x0000610005037a10 */ /* 0x000fca00007e2404 */
[----:B0-----:R-:W-:Y:S01]  /*8450*/  STG.E [R2.64], R7 ;  /* 0x0000000702007986 */ /* 0x001fe2000c101906 */
[----:B------:R-:W-:Y:S05]  /*8460*/  EXIT ;  /* 0x000000000000794d */ /* 0x000fea0003800000 */
.L_x_2:
[----:B------:R-:W-:-:S00]  /*8470*/  BRA `(.L_x_2) ;  /* 0xfffffff000007947 */ /* 0x000fc0000383ffff */
[----:B------:R-:W-:-:S00]  /*8480*/  NOP ;  /* 0x0000000000007918 */ /* 0x000fc00000000000 */
[----:B------:R-:W-:-:S00]  /*8490*/  NOP ;  /* 0x0000000000007918 */ /* 0x000fc00000000000 */
[----:B------:R-:W-:-:S00]  /*84a0*/  NOP ;  /* 0x0000000000007918 */ /* 0x000fc00000000000 */
[----:B------:R-:W-:-:S00]  /*84b0*/  NOP ;  /* 0x0000000000007918 */ /* 0x000fc00000000000 */
[----:B------:R-:W-:-:S00]  /*84c0*/  NOP ;  /* 0x0000000000007918 */ /* 0x000fc00000000000 */
[----:B------:R-:W-:-:S00]  /*84d0*/  NOP ;  /* 0x0000000000007918 */ /* 0x000fc00000000000 */
[----:B------:R-:W-:-:S00]  /*84e0*/  NOP ;  /* 0x0000000000007918 */ /* 0x000fc00000000000 */
[----:B------:R-:W-:-:S00]  /*84f0*/  NOP ;  /* 0x0000000000007918 */ /* 0x000fc00000000000 */
.L_x_3:


//--------------------- .nv.global.init           --------------------------
	.section	.nv.global.init,"aw",@progbits
.nv.global.init:
	.type		_$_str,@object
	.size		_$_str,(.L_0 - _$_str)
_$_str:
        /*0000*/ 	.byte	0x5f, 0x5f, 0x43, 0x55, 0x44, 0x41, 0x5f, 0x46, 0x54, 0x5a, 0x00
.L_0:


//--------------------- .nv.shared.attn_fwd       --------------------------
	.section	.nv.shared.attn_fwd,"aw",@nobits
	.sectionflags	@""
	.align	16
